// auto-generated by cutlass_sweep.gemm — config: {"arch": "sm_90", "cluster_m": 1, "cluster_n": 1, "dtype": "fp16", "dtype_b": "fp16", "layout": "nt", "stages": 0, "tile_k": 128, "tile_m": 128, "tile_n": 256}
#include "cutlass/cutlass.h"
#include "cutlass/gemm/collective/collective_builder.hpp"
#include "cutlass/gemm/device/gemm_universal_adapter.h"
#include "cutlass/gemm/kernel/gemm_universal.hpp"
#include "cutlass/epilogue/collective/collective_builder.hpp"

using ElemA = cutlass::half_t;
using ElemB = cutlass::half_t;
using ElemCD = cutlass::half_t;
using Acc  = float;
using TileShape    = cute::Shape<cute::_128, cute::_256, cute::_128>;
using ClusterShape = cute::Shape<cute::_1, cute::_1, cute::_1>;

using CollectiveEpilogue = typename cutlass::epilogue::collective::CollectiveBuilder<
    cutlass::arch::Sm90, cutlass::arch::OpClassTensorOp,
    TileShape, ClusterShape,
    cutlass::epilogue::collective::EpilogueTileAuto,
    Acc, Acc,
    ElemCD, cutlass::layout::RowMajor, 128 / cutlass::sizeof_bits<ElemCD>::value,
    ElemCD, cutlass::layout::RowMajor, 128 / cutlass::sizeof_bits<ElemCD>::value,
    cutlass::epilogue::collective::EpilogueScheduleAuto
  >::CollectiveOp;

using CollectiveMainloop = typename cutlass::gemm::collective::CollectiveBuilder<
    cutlass::arch::Sm90, cutlass::arch::OpClassTensorOp,
    ElemA, cutlass::layout::RowMajor, 128 / cutlass::sizeof_bits<ElemA>::value,
    ElemB, cutlass::layout::ColumnMajor, 128 / cutlass::sizeof_bits<ElemB>::value,
    Acc,
    TileShape, ClusterShape,
    cutlass::gemm::collective::StageCountAutoCarveout<static_cast<int>(sizeof(typename CollectiveEpilogue::SharedStorage))>,
    cutlass::gemm::collective::KernelScheduleAuto
  >::CollectiveOp;

using GemmKernel = cutlass::gemm::kernel::GemmUniversal<
    cute::Shape<int,int,int,int>,
    CollectiveMainloop,
    CollectiveEpilogue
>;
using Gemm = cutlass::gemm::device::GemmUniversalAdapter<GemmKernel>;

// Force the device kernel symbol into the cubin without needing a host main.
auto* _anchor = &cutlass::device_kernel<GemmKernel>;


// ===== COMPILED SASS (sm_90a) =====

	.target	sm_90a

	.elftype	@"ET_EXEC"


//--------------------- .note.nv.tkinfo           --------------------------
	.section	.note.nv.tkinfo,"",@"SHT_NOTE"
	.sectionflags	@"SHF_NOTE_NV_TKINFO"
	.tkinfo
        /*0018*/ 	.word	0x00000002
        /*0030*/ 	.string	""
        /*0030*/ 	.string	"ptxas"
        /*0030*/ 	.string	"Cuda compilation tools, release 13.0, V13.0.88"
        /*0030*/ 	.string	"Build cuda_13.0.r13.0/compiler.36424714_0"
        /*0030*/ 	.string	"-arch sm_90a -m 64 "



//--------------------- .note.nv.cuinfo           --------------------------
	.section	.note.nv.cuinfo,"",@"SHT_NOTE"
	.sectionflags	@"SHF_NOTE_NV_CUINFO"
        /*0018*/ 	.short	0x0002
        /*001a*/ 	.short	0x005a
        /*001c*/ 	.short	0x0082
	.zero		2


//--------------------- .nv.info                  --------------------------
	.section	.nv.info,"",@"SHT_CUDA_INFO"
	.align	4


	//----- nvinfo : EIATTR_REGCOUNT
	.align		4
        /*0000*/ 	.byte	0x04, 0x2f
        /*0002*/ 	.short	(.L_15 - .L_14)
	.align		4
.L_14:
        /*0004*/ 	.word	index@(_ZN7cutlass13device_kernelINS_4gemm6kernel13GemmUniversalIN4cute5tupleIJiiiiEEENS1_10collective13CollectiveMmaINS1_34MainloopSm90TmaGmmaWarpSpecializedILi2ENS5_IJNS4_1CILi1EEESB_SB_EEENS1_35KernelTmaWarpSpecializedCooperativeEEENS5_IJNSA_ILi128EEENSA_ILi256EEESF_EEENS_6half_tENS5_IJlSB_lEEESI_SJ_NS4_8TiledMMAINS4_8MMA_AtomIJNS4_4SM904GMMA26MMA_64x256x16_F32F16F16_SSILNSN_5MajorE0ELSP_0ELNSN_7ScaleInE1ELSQ_1EEEEEENS4_6LayoutINS5_IJNSA_ILi2EEESB_SB_EEENS5_IJSB_NSA_ILi0EEESW_EEEEENS5_IJNS4_10UnderscoreESZ_SZ_EEEEENS4_13SM90_TMA_LOADENS4_14ComposedLayoutINS4_7SwizzleILi3ELi4ELi3EEENS4_18smem_ptr_flag_bitsILi16EEENST_INS5_IJNSA_ILi8EEENSA_ILi64EEEEEENS5_IJS19_SB_EEEEEEEvNS4_8identityES12_S1D_vS1E_EENS_8epilogue10collective6detail29Sm90TmaWarpSpecializedAdapterINS1H_15DefaultEpilogueISI_SJ_SJ_NS1G_6thread17LinearCombinationISI_Li1EffLNS1L_9ScaleType4KindE0ELNS_15FloatRoundStyleE2ESI_EENS1_15EpilogueDefaultEEEEEvvEEEEvNT_6ParamsE)
        /*0008*/ 	.word	0x000000a8


	//----- nvinfo : EIATTR_FRAME_SIZE
	.align		4
.L_15:
        /*000c*/ 	.byte	0x04, 0x11
        /*000e*/ 	.short	(.L_17 - .L_16)
	.align		4
.L_16:
        /*0010*/ 	.word	index@(_ZN7cutlass13device_kernelINS_4gemm6kernel13GemmUniversalIN4cute5tupleIJiiiiEEENS1_10collective13CollectiveMmaINS1_34MainloopSm90TmaGmmaWarpSpecializedILi2ENS5_IJNS4_1CILi1EEESB_SB_EEENS1_35KernelTmaWarpSpecializedCooperativeEEENS5_IJNSA_ILi128EEENSA_ILi256EEESF_EEENS_6half_tENS5_IJlSB_lEEESI_SJ_NS4_8TiledMMAINS4_8MMA_AtomIJNS4_4SM904GMMA26MMA_64x256x16_F32F16F16_SSILNSN_5MajorE0ELSP_0ELNSN_7ScaleInE1ELSQ_1EEEEEENS4_6LayoutINS5_IJNSA_ILi2EEESB_SB_EEENS5_IJSB_NSA_ILi0EEESW_EEEEENS5_IJNS4_10UnderscoreESZ_SZ_EEEEENS4_13SM90_TMA_LOADENS4_14ComposedLayoutINS4_7SwizzleILi3ELi4ELi3EEENS4_18smem_ptr_flag_bitsILi16EEENST_INS5_IJNSA_ILi8EEENSA_ILi64EEEEEENS5_IJS19_SB_EEEEEEEvNS4_8identityES12_S1D_vS1E_EENS_8epilogue10collective6detail29Sm90TmaWarpSpecializedAdapterINS1H_15DefaultEpilogueISI_SJ_SJ_NS1G_6thread17LinearCombinationISI_Li1EffLNS1L_9ScaleType4KindE0ELNS_15FloatRoundStyleE2ESI_EENS1_15EpilogueDefaultEEEEEvvEEEEvNT_6ParamsE)
        /*0014*/ 	.word	0x00000000


	//----- nvinfo : EIATTR_MIN_STACK_SIZE
	.align		4
.L_17:
        /*0018*/ 	.byte	0x04, 0x12
        /*001a*/ 	.short	(.L_19 - .L_18)
	.align		4
.L_18:
        /*001c*/ 	.word	index@(_ZN7cutlass13device_kernelINS_4gemm6kernel13GemmUniversalIN4cute5tupleIJiiiiEEENS1_10collective13CollectiveMmaINS1_34MainloopSm90TmaGmmaWarpSpecializedILi2ENS5_IJNS4_1CILi1EEESB_SB_EEENS1_35KernelTmaWarpSpecializedCooperativeEEENS5_IJNSA_ILi128EEENSA_ILi256EEESF_EEENS_6half_tENS5_IJlSB_lEEESI_SJ_NS4_8TiledMMAINS4_8MMA_AtomIJNS4_4SM904GMMA26MMA_64x256x16_F32F16F16_SSILNSN_5MajorE0ELSP_0ELNSN_7ScaleInE1ELSQ_1EEEEEENS4_6LayoutINS5_IJNSA_ILi2EEESB_SB_EEENS5_IJSB_NSA_ILi0EEESW_EEEEENS5_IJNS4_10UnderscoreESZ_SZ_EEEEENS4_13SM90_TMA_LOADENS4_14ComposedLayoutINS4_7SwizzleILi3ELi4ELi3EEENS4_18smem_ptr_flag_bitsILi16EEENST_INS5_IJNSA_ILi8EEENSA_ILi64EEEEEENS5_IJS19_SB_EEEEEEEvNS4_8identityES12_S1D_vS1E_EENS_8epilogue10collective6detail29Sm90TmaWarpSpecializedAdapterINS1H_15DefaultEpilogueISI_SJ_SJ_NS1G_6thread17LinearCombinationISI_Li1EffLNS1L_9ScaleType4KindE0ELNS_15FloatRoundStyleE2ESI_EENS1_15EpilogueDefaultEEEEEvvEEEEvNT_6ParamsE)
        /*0020*/ 	.word	0x00000000
.L_19:


//--------------------- .nv.compat                --------------------------
	.section	.nv.compat,"",@"SHT_CUDA_COMPAT_INFO"
	.align	4
        /*0000*/ 	.byte	0x02, 0x09, 0x01, 0x00, 0x02, 0x02, 0x04, 0x00, 0x02, 0x05, 0x05, 0x00, 0x03, 0x07, 0x01, 0x01
        /*0010*/ 	.byte	0x02, 0x03, 0x01, 0x00, 0x02, 0x06, 0x01, 0x00, 0x04, 0x0b, 0x08, 0x00, 0x00, 0x00, 0x00, 0x00
        /*0020*/ 	.byte	0x00, 0x00, 0x00, 0x00


//--------------------- .nv.info._ZN7cutlass13device_kernelINS_4gemm6kernel13GemmUniversalIN4cute5tupleIJiiiiEEENS1_10collective13CollectiveMmaINS1_34MainloopSm90TmaGmmaWarpSpecializedILi2ENS5_IJNS4_1CILi1EEESB_SB_EEENS1_35KernelTmaWarpSpecializedCooperativeEEENS5_IJNSA_ILi128EEENSA_ILi256EEESF_EEENS_6half_tENS5_IJlSB_lEEESI_SJ_NS4_8TiledMMAINS4_8MMA_AtomIJNS4_4SM904GMMA26MMA_64x256x16_F32F16F16_SSILNSN_5MajorE0ELSP_0ELNSN_7ScaleInE1ELSQ_1EEEEEENS4_6LayoutINS5_IJNSA_ILi2EEESB_SB_EEENS5_IJSB_NSA_ILi0EEESW_EEEEENS5_IJNS4_10UnderscoreESZ_SZ_EEEEENS4_13SM90_TMA_LOADENS4_14ComposedLayoutINS4_7SwizzleILi3ELi4ELi3EEENS4_18smem_ptr_flag_bitsILi16EEENST_INS5_IJNSA_ILi8EEENSA_ILi64EEEEEENS5_IJS19_SB_EEEEEEEvNS4_8identityES12_S1D_vS1E_EENS_8epilogue10collective6detail29Sm90TmaWarpSpecializedAdapterINS1H_15DefaultEpilogueISI_SJ_SJ_NS1G_6thread17LinearCombinationISI_Li1EffLNS1L_9ScaleType4KindE0ELNS_15FloatRoundStyleE2ESI_EENS1_15EpilogueDefaultEEEEEvvEEEEvNT_6ParamsE --------------------------
	.section	.nv.info._ZN7cutlass13device_kernelINS_4gemm6kernel13GemmUniversalIN4cute5tupleIJiiiiEEENS1_10collective13CollectiveMmaINS1_34MainloopSm90TmaGmmaWarpSpecializedILi2ENS5_IJNS4_1CILi1EEESB_SB_EEENS1_35KernelTmaWarpSpecializedCooperativeEEENS5_IJNSA_ILi128EEENSA_ILi256EEESF_EEENS_6half_tENS5_IJlSB_lEEESI_SJ_NS4_8TiledMMAINS4_8MMA_AtomIJNS4_4SM904GMMA26MMA_64x256x16_F32F16F16_SSILNSN_5MajorE0ELSP_0ELNSN_7ScaleInE1ELSQ_1EEEEEENS4_6LayoutINS5_IJNSA_ILi2EEESB_SB_EEENS5_IJSB_NSA_ILi0EEESW_EEEEENS5_IJNS4_10UnderscoreESZ_SZ_EEEEENS4_13SM90_TMA_LOADENS4_14ComposedLayoutINS4_7SwizzleILi3ELi4ELi3EEENS4_18smem_ptr_flag_bitsILi16EEENST_INS5_IJNSA_ILi8EEENSA_ILi64EEEEEENS5_IJS19_SB_EEEEEEEvNS4_8identityES12_S1D_vS1E_EENS_8epilogue10collective6detail29Sm90TmaWarpSpecializedAdapterINS1H_15DefaultEpilogueISI_SJ_SJ_NS1G_6thread17LinearCombinationISI_Li1EffLNS1L_9ScaleType4KindE0ELNS_15FloatRoundStyleE2ESI_EENS1_15EpilogueDefaultEEEEEvvEEEEvNT_6ParamsE,"",@"SHT_CUDA_INFO"
	.sectionflags	@""
	.align	4


	//----- nvinfo : EIATTR_CUDA_API_VERSION
	.align		4
        /*0000*/ 	.byte	0x04, 0x37
        /*0002*/ 	.short	(.L_21 - .L_20)
.L_20:
        /*0004*/ 	.word	0x00000082


	//----- nvinfo : EIATTR_KPARAM_INFO
	.align		4
.L_21:
        /*0008*/ 	.byte	0x04, 0x17
        /*000a*/ 	.short	(.L_23 - .L_22)
.L_22:
        /*000c*/ 	.word	0x00000000
        /*0010*/ 	.short	0x0000
        /*0012*/ 	.short	0x0070
        /*0014*/ 	.byte	0x00, 0xf0, 0x01, 0x10


	//----- nvinfo : EIATTR_SPARSE_MMA_MASK
	.align		4
.L_23:
        /*0018*/ 	.byte	0x03, 0x50
        /*001a*/ 	.short	0x0000


	//----- nvinfo : EIATTR_MAXREG_COUNT
	.align		4
        /*001c*/ 	.byte	0x03, 0x1b
        /*001e*/ 	.short	0x00a8


	//----- nvinfo : EIATTR_NUM_BARRIERS
	.align		4
        /*0020*/ 	.byte	0x02, 0x4c
        /*0022*/ 	.byte	0x01
	.zero		1


	//----- nvinfo : EIATTR_EXTERNS
	.align		4
        /*0024*/ 	.byte	0x04, 0x0f
        /*0026*/ 	.short	(.L_25 - .L_24)


	//   ....[0]....
	.align		4
.L_24:
        /*0028*/ 	.word	index@(__assertfail)


	//----- nvinfo : EIATTR_MERCURY_ISA_VERSION
	.align		4
.L_25:
        /*002c*/ 	.byte	0x03, 0x5f
        /*002e*/ 	.short	0x0101


	//----- nvinfo : EIATTR_INT_WARP_WIDE_INSTR_OFFSETS
	.align		4
        /*0030*/ 	.byte	0x04, 0x31
        /*0032*/ 	.short	(.L_27 - .L_26)


	//   ....[0]....
.L_26:
        /*0034*/ 	.word	0x00000370


	//   ....[1]....
        /*0038*/ 	.word	0x000003a0


	//   ....[2]....
        /*003c*/ 	.word	0x00000480


	//----- nvinfo : EIATTR_COOP_GROUP_MASK_REGIDS
	.align		4
.L_27:
        /*0040*/ 	.byte	0x04, 0x29
        /*0042*/ 	.short	(.L_29 - .L_28)


	//   ....[0]....
.L_28:
        /*0044*/ 	.word	0xffffffff


	//   ....[1]....
        /*0048*/ 	.word	0xffffffff


	//   ....[2]....
        /*004c*/ 	.word	0xffffffff


	//   ....[3]....
        /*0050*/ 	.word	0xffffffff


	//   ....[4]....
        /*0054*/ 	.word	0xffffffff


	//----- nvinfo : EIATTR_COOP_GROUP_INSTR_OFFSETS
	.align		4
.L_29:
        /*0058*/ 	.byte	0x04, 0x28
        /*005a*/ 	.short	(.L_31 - .L_30)


	//   ....[0]....
.L_30:
        /*005c*/ 	.word	0x00000060


	//   ....[1]....
        /*0060*/ 	.word	0x00000070


	//   ....[2]....
        /*0064*/ 	.word	0x00000130


	//   ....[3]....
        /*0068*/ 	.word	0x00000280


	//   ....[4]....
        /*006c*/ 	.word	0x00000f30


	//----- nvinfo : EIATTR_REG_RECONFIG
	.align		4
.L_31:
        /*0070*/ 	.byte	0x01, 0x54
	.zero		2


	//----- nvinfo : EIATTR_SYSCALL_OFFSETS
	.align		4
        /*0074*/ 	.byte	0x04, 0x46
        /*0076*/ 	.short	(.L_33 - .L_32)


	//   ....[0]....
.L_32:
        /*0078*/ 	.word	0x000010f0


	//----- nvinfo : EIATTR_MBARRIER_INSTR_OFFSETS
	.align		4
.L_33:
        /*007c*/ 	.byte	0x04, 0x39
        /*007e*/ 	.short	(.L_35 - .L_34)


	//   ....[0]....
.L_34:
        /*0080*/ 	.word	0x00000230
        /*0084*/ 	.word	0x000000ff
        /*0088*/ 	.word	0x00000000
        /*008c*/ 	.short	0x0100
        /*008e*/ 	.byte	0x08
	.zero		1


	//   ....[1]....
        /*0090*/ 	.word	0x00000240
        /*0094*/ 	.word	0x000000ff
        /*0098*/ 	.word	0x00000010
        /*009c*/ 	.short	0x0100
        /*009e*/ 	.byte	0x08
	.zero		1


	//   ....[2]....
        /*00a0*/ 	.word	0x00000250
        /*00a4*/ 	.word	0x000000ff
        /*00a8*/ 	.word	0x00000008
        /*00ac*/ 	.short	0x0100
        /*00ae*/ 	.byte	0x08
	.zero		1


	//   ....[3]....
        /*00b0*/ 	.word	0x00000260
        /*00b4*/ 	.word	0x000000ff
        /*00b8*/ 	.word	0x00000018
        /*00bc*/ 	.short	0x0100
        /*00be*/ 	.byte	0x08
	.zero		1


	//   ....[4]....
        /*00c0*/ 	.word	0x000004f0
        /*00c4*/ 	.word	0x000000ff
        /*00c8*/ 	.word	0x00000030
        /*00cc*/ 	.short	0x0100
        /*00ce*/ 	.byte	0x06
	.zero		1


	//   ....[5]....
        /*00d0*/ 	.word	0x00000550
        /*00d4*/ 	.word	0x000000ff
        /*00d8*/ 	.word	0x00000038
        /*00dc*/ 	.short	0x0100
        /*00de*/ 	.byte	0x06
	.zero		1


	//   ....[6]....
        /*00e0*/ 	.word	0x00001170
        /*00e4*/ 	.word	0x00000003
        /*00e8*/ 	.word	0x00000000
        /*00ec*/ 	.short	0x010a
        /*00ee*/ 	.byte	0x3f
	.zero		1


	//   ....[7]....
        /*00f0*/ 	.word	0x000011b0
        /*00f4*/ 	.word	0x00000003
        /*00f8*/ 	.word	0x00000000
        /*00fc*/ 	.short	0x010a
        /*00fe*/ 	.byte	0x3f
	.zero		1


	//   ....[8]....
        /*0100*/ 	.word	0x00001780
        /*0104*/ 	.word	0x000000ff
        /*0108*/ 	.word	0x00000000
        /*010c*/ 	.short	0x010a
        /*010e*/ 	.byte	0x09
	.zero		1


	//   ....[9]....
        /*0110*/ 	.word	0x000017c0
        /*0114*/ 	.word	0x000000ff
        /*0118*/ 	.word	0x00000000
        /*011c*/ 	.short	0x010a
        /*011e*/ 	.byte	0x09
	.zero		1


	//   ....[10]....
        /*0120*/ 	.word	0x00001c50
        /*0124*/ 	.word	0x000000ff
        /*0128*/ 	.word	0x00000000
        /*012c*/ 	.short	0x0101
        /*012e*/ 	.byte	0x08
	.zero		1


	//   ....[11]....
        /*0130*/ 	.word	0x00001e30
        /*0134*/ 	.word	0x000000ff
        /*0138*/ 	.word	0x00000000
        /*013c*/ 	.short	0x0101
        /*013e*/ 	.byte	0x04
	.zero		1


	//   ....[12]....
        /*0140*/ 	.word	0x0000acb0
        /*0144*/ 	.word	0x0000000c
        /*0148*/ 	.word	0x00000010
        /*014c*/ 	.short	0x010a
        /*014e*/ 	.byte	0x3f
	.zero		1


	//   ....[13]....
        /*0150*/ 	.word	0x0000b130
        /*0154*/ 	.word	0x00000005
        /*0158*/ 	.word	0x00000038
        /*015c*/ 	.short	0x0101
        /*015e*/ 	.byte	0x3f
	.zero		1


	//   ....[14]....
        /*0160*/ 	.word	0x0000b830
        /*0164*/ 	.word	0x00000007
        /*0168*/ 	.word	0x00000000
        /*016c*/ 	.short	0x010a
        /*016e*/ 	.byte	0x3f
	.zero		1


	//   ....[15]....
        /*0170*/ 	.word	0x0000b8b0
        /*0174*/ 	.word	0x00000005
        /*0178*/ 	.word	0x00000000
        /*017c*/ 	.short	0x010a
        /*017e*/ 	.byte	0x3f
	.zero		1


	//   ....[16]....
        /*0180*/ 	.word	0x0000b910
        /*0184*/ 	.word	0x00000003
        /*0188*/ 	.word	0x00000000
        /*018c*/ 	.short	0x010a
        /*018e*/ 	.byte	0x3f
	.zero		1


	//   ....[17]....
        /*0190*/ 	.word	0x0000b970
        /*0194*/ 	.word	0x00000004
        /*0198*/ 	.word	0x00000000
        /*019c*/ 	.short	0x010a
        /*019e*/ 	.byte	0x3f
	.zero		1


	//   ....[18]....
        /*01a0*/ 	.word	0x0000ba40
        /*01a4*/ 	.word	0x0000000c
        /*01a8*/ 	.word	0x00000010
        /*01ac*/ 	.short	0x010a
        /*01ae*/ 	.byte	0x3f
	.zero		1


	//   ....[19]....
        /*01b0*/ 	.word	0x0000bb10
        /*01b4*/ 	.word	0x00000007
        /*01b8*/ 	.word	0x00000000
        /*01bc*/ 	.short	0x010a
        /*01be*/ 	.byte	0x3f
	.zero		1


	//----- nvinfo : EIATTR_NUM_MBARRIERS
	.align		4
.L_35:
        /*01c0*/ 	.byte	0x03, 0x38
        /*01c2*/ 	.short	0x0006


	//----- nvinfo : EIATTR_EXIT_INSTR_OFFSETS
	.align		4
        /*01c4*/ 	.byte	0x04, 0x1c
        /*01c6*/ 	.short	(.L_37 - .L_36)


	//   ....[0]....
.L_36:
        /*01c8*/ 	.word	0x000005a0


	//   ....[1]....
        /*01cc*/ 	.word	0x00000e60


	//   ....[2]....
        /*01d0*/ 	.word	0x0000a320


	//   ....[3]....
        /*01d4*/ 	.word	0x0000a950


	//   ....[4]....
        /*01d8*/ 	.word	0x0000b900


	//----- nvinfo : EIATTR_MAX_THREADS
	.align		4
.L_37:
        /*01dc*/ 	.byte	0x04, 0x05
        /*01de*/ 	.short	(.L_39 - .L_38)
.L_38:
        /*01e0*/ 	.word	0x00000180
        /*01e4*/ 	.word	0x00000001
        /*01e8*/ 	.word	0x00000001


	//----- nvinfo : EIATTR_CRS_STACK_SIZE
	.align		4
.L_39:
        /*01ec*/ 	.byte	0x04, 0x1e
        /*01ee*/ 	.short	(.L_41 - .L_40)
.L_40:
        /*01f0*/ 	.word	0x00000000


	//----- nvinfo : EIATTR_CBANK_PARAM_SIZE
	.align		4
.L_41:
        /*01f4*/ 	.byte	0x03, 0x19
        /*01f6*/ 	.short	0x0470


	//----- nvinfo : EIATTR_PARAM_CBANK
	.align		4
        /*01f8*/ 	.byte	0x04, 0x0a
        /*01fa*/ 	.short	(.L_43 - .L_42)
	.align		4
.L_42:
        /*01fc*/ 	.word	index@(.nv.constant0._ZN7cutlass13device_kernelINS_4gemm6kernel13GemmUniversalIN4cute5tupleIJiiiiEEENS1_10collective13CollectiveMmaINS1_34MainloopSm90TmaGmmaWarpSpecializedILi2ENS5_IJNS4_1CILi1EEESB_SB_EEENS1_35KernelTmaWarpSpecializedCooperativeEEENS5_IJNSA_ILi128EEENSA_ILi256EEESF_EEENS_6half_tENS5_IJlSB_lEEESI_SJ_NS4_8TiledMMAINS4_8MMA_AtomIJNS4_4SM904GMMA26MMA_64x256x16_F32F16F16_SSILNSN_5MajorE0ELSP_0ELNSN_7ScaleInE1ELSQ_1EEEEEENS4_6LayoutINS5_IJNSA_ILi2EEESB_SB_EEENS5_IJSB_NSA_ILi0EEESW_EEEEENS5_IJNS4_10UnderscoreESZ_SZ_EEEEENS4_13SM90_TMA_LOADENS4_14ComposedLayoutINS4_7SwizzleILi3ELi4ELi3EEENS4_18smem_ptr_flag_bitsILi16EEENST_INS5_IJNSA_ILi8EEENSA_ILi64EEEEEENS5_IJS19_SB_EEEEEEEvNS4_8identityES12_S1D_vS1E_EENS_8epilogue10collective6detail29Sm90TmaWarpSpecializedAdapterINS1H_15DefaultEpilogueISI_SJ_SJ_NS1G_6thread17LinearCombinationISI_Li1EffLNS1L_9ScaleType4KindE0ELNS_15FloatRoundStyleE2ESI_EENS1_15EpilogueDefaultEEEEEvvEEEEvNT_6ParamsE)
        /*0200*/ 	.short	0x0210
        /*0202*/ 	.short	0x0470


	//----- nvinfo : EIATTR_SW_WAR
	.align		4
.L_43:
        /*0204*/ 	.byte	0x04, 0x36
        /*0206*/ 	.short	(.L_45 - .L_44)
.L_44:
        /*0208*/ 	.word	0x00000008
.L_45:


//--------------------- .nv.callgraph             --------------------------
	.section	.nv.callgraph,"",@"SHT_CUDA_CALLGRAPH"
	.align	4
	.sectionentsize	8
	.align		4
        /*0000*/ 	.word	0x00000000
	.align		4
        /*0004*/ 	.word	0xffffffff
	.align		4
        /*0008*/ 	.word	index@(_ZN7cutlass13device_kernelINS_4gemm6kernel13GemmUniversalIN4cute5tupleIJiiiiEEENS1_10collective13CollectiveMmaINS1_34MainloopSm90TmaGmmaWarpSpecializedILi2ENS5_IJNS4_1CILi1EEESB_SB_EEENS1_35KernelTmaWarpSpecializedCooperativeEEENS5_IJNSA_ILi128EEENSA_ILi256EEESF_EEENS_6half_tENS5_IJlSB_lEEESI_SJ_NS4_8TiledMMAINS4_8MMA_AtomIJNS4_4SM904GMMA26MMA_64x256x16_F32F16F16_SSILNSN_5MajorE0ELSP_0ELNSN_7ScaleInE1ELSQ_1EEEEEENS4_6LayoutINS5_IJNSA_ILi2EEESB_SB_EEENS5_IJSB_NSA_ILi0EEESW_EEEEENS5_IJNS4_10UnderscoreESZ_SZ_EEEEENS4_13SM90_TMA_LOADENS4_14ComposedLayoutINS4_7SwizzleILi3ELi4ELi3EEENS4_18smem_ptr_flag_bitsILi16EEENST_INS5_IJNSA_ILi8EEENSA_ILi64EEEEEENS5_IJS19_SB_EEEEEEEvNS4_8identityES12_S1D_vS1E_EENS_8epilogue10collective6detail29Sm90TmaWarpSpecializedAdapterINS1H_15DefaultEpilogueISI_SJ_SJ_NS1G_6thread17LinearCombinationISI_Li1EffLNS1L_9ScaleType4KindE0ELNS_15FloatRoundStyleE2ESI_EENS1_15EpilogueDefaultEEEEEvvEEEEvNT_6ParamsE)
	.align		4
        /*000c*/ 	.word	index@(__assertfail)
	.align		4
        /*0010*/ 	.word	0x00000000
	.align		4
        /*0014*/ 	.word	0xfffffffe
	.align		4
        /*0018*/ 	.word	0x00000000
	.align		4
        /*001c*/ 	.word	0xfffffffd
	.align		4
        /*0020*/ 	.word	0x00000000
	.align		4
        /*0024*/ 	.word	0xfffffffc


//--------------------- .nv.constant4             --------------------------
	.section	.nv.constant4,"a",@progbits
	.align	8
	.align		8
.nv.constant4:
        /*0000*/ 	.dword	__assertfail
	.align		8
        /*0008*/ 	.dword	__unnamed_1
	.align		8
        /*0010*/ 	.dword	_ZN40_INTERNAL_ff1b16b4_4_k_cu_2ead8c7a_139294cuda3std3__45__cpo5beginE
	.align		8
        /*0018*/ 	.dword	_ZN40_INTERNAL_ff1b16b4_4_k_cu_2ead8c7a_139294cuda3std3__45__cpo3endE
	.align		8
        /*0020*/ 	.dword	_ZN40_INTERNAL_ff1b16b4_4_k_cu_2ead8c7a_139294cuda3std3__45__cpo6cbeginE
	.align		8
        /*0028*/ 	.dword	_ZN40_INTERNAL_ff1b16b4_4_k_cu_2ead8c7a_139294cuda3std3__45__cpo4cendE
	.align		8
        /*0030*/ 	.dword	_ZN40_INTERNAL_ff1b16b4_4_k_cu_2ead8c7a_139294cuda3std3__442_GLOBAL__N__ff1b16b4_4_k_cu_2ead8c7a_139296ignoreE
	.align		8
        /*0038*/ 	.dword	_ZN40_INTERNAL_ff1b16b4_4_k_cu_2ead8c7a_139294cuda3std3__419piecewise_constructE
	.align		8
        /*0040*/ 	.dword	_ZN40_INTERNAL_ff1b16b4_4_k_cu_2ead8c7a_139294cuda3std3__48in_placeE
	.align		8
        /*0048*/ 	.dword	_ZN40_INTERNAL_ff1b16b4_4_k_cu_2ead8c7a_139294cuda3std6ranges3__45__cpo4swapE
	.align		8
        /*0050*/ 	.dword	_ZN40_INTERNAL_ff1b16b4_4_k_cu_2ead8c7a_139294cuda3std6ranges3__45__cpo9iter_moveE
	.align		8
        /*0058*/ 	.dword	_ZN40_INTERNAL_ff1b16b4_4_k_cu_2ead8c7a_139294cute7productE
	.align		8
        /*0060*/ 	.dword	_ZN40_INTERNAL_ff1b16b4_4_k_cu_2ead8c7a_139294cute1_E
	.align		8
        /*0068*/ 	.dword	$str$22
	.align		8
        /*0070*/ 	.dword	$str$23


//--------------------- .text._ZN7cutlass13device_kernelINS_4gemm6kernel13GemmUniversalIN4cute5tupleIJiiiiEEENS1_10collective13CollectiveMmaINS1_34MainloopSm90TmaGmmaWarpSpecializedILi2ENS5_IJNS4_1CILi1EEESB_SB_EEENS1_35KernelTmaWarpSpecializedCooperativeEEENS5_IJNSA_ILi128EEENSA_ILi256EEESF_EEENS_6half_tENS5_IJlSB_lEEESI_SJ_NS4_8TiledMMAINS4_8MMA_AtomIJNS4_4SM904GMMA26MMA_64x256x16_F32F16F16_SSILNSN_5MajorE0ELSP_0ELNSN_7ScaleInE1ELSQ_1EEEEEENS4_6LayoutINS5_IJNSA_ILi2EEESB_SB_EEENS5_IJSB_NSA_ILi0EEESW_EEEEENS5_IJNS4_10UnderscoreESZ_SZ_EEEEENS4_13SM90_TMA_LOADENS4_14ComposedLayoutINS4_7SwizzleILi3ELi4ELi3EEENS4_18smem_ptr_flag_bitsILi16EEENST_INS5_IJNSA_ILi8EEENSA_ILi64EEEEEENS5_IJS19_SB_EEEEEEEvNS4_8identityES12_S1D_vS1E_EENS_8epilogue10collective6detail29Sm90TmaWarpSpecializedAdapterINS1H_15DefaultEpilogueISI_SJ_SJ_NS1G_6thread17LinearCombinationISI_Li1EffLNS1L_9ScaleType4KindE0ELNS_15FloatRoundStyleE2ESI_EENS1_15EpilogueDefaultEEEEEvvEEEEvNT_6ParamsE --------------------------
	.section	.text._ZN7cutlass13device_kernelINS_4gemm6kernel13GemmUniversalIN4cute5tupleIJiiiiEEENS1_10collective13CollectiveMmaINS1_34MainloopSm90TmaGmmaWarpSpecializedILi2ENS5_IJNS4_1CILi1EEESB_SB_EEENS1_35KernelTmaWarpSpecializedCooperativeEEENS5_IJNSA_ILi128EEENSA_ILi256EEESF_EEENS_6half_tENS5_IJlSB_lEEESI_SJ_NS4_8TiledMMAINS4_8MMA_AtomIJNS4_4SM904GMMA26MMA_64x256x16_F32F16F16_SSILNSN_5MajorE0ELSP_0ELNSN_7ScaleInE1ELSQ_1EEEEEENS4_6LayoutINS5_IJNSA_ILi2EEESB_SB_EEENS5_IJSB_NSA_ILi0EEESW_EEEEENS5_IJNS4_10UnderscoreESZ_SZ_EEEEENS4_13SM90_TMA_LOADENS4_14ComposedLayoutINS4_7SwizzleILi3ELi4ELi3EEENS4_18smem_ptr_flag_bitsILi16EEENST_INS5_IJNSA_ILi8EEENSA_ILi64EEEEEENS5_IJS19_SB_EEEEEEEvNS4_8identityES12_S1D_vS1E_EENS_8epilogue10collective6detail29Sm90TmaWarpSpecializedAdapterINS1H_15DefaultEpilogueISI_SJ_SJ_NS1G_6thread17LinearCombinationISI_Li1EffLNS1L_9ScaleType4KindE0ELNS_15FloatRoundStyleE2ESI_EENS1_15EpilogueDefaultEEEEEvvEEEEvNT_6ParamsE,"ax",@progbits
	.align	128
.text._ZN7cutlass13device_kernelINS_4gemm6kernel13GemmUniversalIN4cute5tupleIJiiiiEEENS1_10collective13CollectiveMmaINS1_34MainloopSm90TmaGmmaWarpSpecializedILi2ENS5_IJNS4_1CILi1EEESB_SB_EEENS1_35KernelTmaWarpSpecializedCooperativeEEENS5_IJNSA_ILi128EEENSA_ILi256EEESF_EEENS_6half_tENS5_IJlSB_lEEESI_SJ_NS4_8TiledMMAINS4_8MMA_AtomIJNS4_4SM904GMMA26MMA_64x256x16_F32F16F16_SSILNSN_5MajorE0ELSP_0ELNSN_7ScaleInE1ELSQ_1EEEEEENS4_6LayoutINS5_IJNSA_ILi2EEESB_SB_EEENS5_IJSB_NSA_ILi0EEESW_EEEEENS5_IJNS4_10UnderscoreESZ_SZ_EEEEENS4_13SM90_TMA_LOADENS4_14ComposedLayoutINS4_7SwizzleILi3ELi4ELi3EEENS4_18smem_ptr_flag_bitsILi16EEENST_INS5_IJNSA_ILi8EEENSA_ILi64EEEEEENS5_IJS19_SB_EEEEEEEvNS4_8identityES12_S1D_vS1E_EENS_8epilogue10collective6detail29Sm90TmaWarpSpecializedAdapterINS1H_15DefaultEpilogueISI_SJ_SJ_NS1G_6thread17LinearCombinationISI_Li1EffLNS1L_9ScaleType4KindE0ELNS_15FloatRoundStyleE2ESI_EENS1_15EpilogueDefaultEEEEEvvEEEEvNT_6ParamsE:
        .type           _ZN7cutlass13device_kernelINS_4gemm6kernel13GemmUniversalIN4cute5tupleIJiiiiEEENS1_10collective13CollectiveMmaINS1_34MainloopSm90TmaGmmaWarpSpecializedILi2ENS5_IJNS4_1CILi1EEESB_SB_EEENS1_35KernelTmaWarpSpecializedCooperativeEEENS5_IJNSA_ILi128EEENSA_ILi256EEESF_EEENS_6half_tENS5_IJlSB_lEEESI_SJ_NS4_8TiledMMAINS4_8MMA_AtomIJNS4_4SM904GMMA26MMA_64x256x16_F32F16F16_SSILNSN_5MajorE0ELSP_0ELNSN_7ScaleInE1ELSQ_1EEEEEENS4_6LayoutINS5_IJNSA_ILi2EEESB_SB_EEENS5_IJSB_NSA_ILi0EEESW_EEEEENS5_IJNS4_10UnderscoreESZ_SZ_EEEEENS4_13SM90_TMA_LOADENS4_14ComposedLayoutINS4_7SwizzleILi3ELi4ELi3EEENS4_18smem_ptr_flag_bitsILi16EEENST_INS5_IJNSA_ILi8EEENSA_ILi64EEEEEENS5_IJS19_SB_EEEEEEEvNS4_8identityES12_S1D_vS1E_EENS_8epilogue10collective6detail29Sm90TmaWarpSpecializedAdapterINS1H_15DefaultEpilogueISI_SJ_SJ_NS1G_6thread17LinearCombinationISI_Li1EffLNS1L_9ScaleType4KindE0ELNS_15FloatRoundStyleE2ESI_EENS1_15EpilogueDefaultEEEEEvvEEEEvNT_6ParamsE,@function
        .size           _ZN7cutlass13device_kernelINS_4gemm6kernel13GemmUniversalIN4cute5tupleIJiiiiEEENS1_10collective13CollectiveMmaINS1_34MainloopSm90TmaGmmaWarpSpecializedILi2ENS5_IJNS4_1CILi1EEESB_SB_EEENS1_35KernelTmaWarpSpecializedCooperativeEEENS5_IJNSA_ILi128EEENSA_ILi256EEESF_EEENS_6half_tENS5_IJlSB_lEEESI_SJ_NS4_8TiledMMAINS4_8MMA_AtomIJNS4_4SM904GMMA26MMA_64x256x16_F32F16F16_SSILNSN_5MajorE0ELSP_0ELNSN_7ScaleInE1ELSQ_1EEEEEENS4_6LayoutINS5_IJNSA_ILi2EEESB_SB_EEENS5_IJSB_NSA_ILi0EEESW_EEEEENS5_IJNS4_10UnderscoreESZ_SZ_EEEEENS4_13SM90_TMA_LOADENS4_14ComposedLayoutINS4_7SwizzleILi3ELi4ELi3EEENS4_18smem_ptr_flag_bitsILi16EEENST_INS5_IJNSA_ILi8EEENSA_ILi64EEEEEENS5_IJS19_SB_EEEEEEEvNS4_8identityES12_S1D_vS1E_EENS_8epilogue10collective6detail29Sm90TmaWarpSpecializedAdapterINS1H_15DefaultEpilogueISI_SJ_SJ_NS1G_6thread17LinearCombinationISI_Li1EffLNS1L_9ScaleType4KindE0ELNS_15FloatRoundStyleE2ESI_EENS1_15EpilogueDefaultEEEEEvvEEEEvNT_6ParamsE,(.L_x_318 - _ZN7cutlass13device_kernelINS_4gemm6kernel13GemmUniversalIN4cute5tupleIJiiiiEEENS1_10collective13CollectiveMmaINS1_34MainloopSm90TmaGmmaWarpSpecializedILi2ENS5_IJNS4_1CILi1EEESB_SB_EEENS1_35KernelTmaWarpSpecializedCooperativeEEENS5_IJNSA_ILi128EEENSA_ILi256EEESF_EEENS_6half_tENS5_IJlSB_lEEESI_SJ_NS4_8TiledMMAINS4_8MMA_AtomIJNS4_4SM904GMMA26MMA_64x256x16_F32F16F16_SSILNSN_5MajorE0ELSP_0ELNSN_7ScaleInE1ELSQ_1EEEEEENS4_6LayoutINS5_IJNSA_ILi2EEESB_SB_EEENS5_IJSB_NSA_ILi0EEESW_EEEEENS5_IJNS4_10UnderscoreESZ_SZ_EEEEENS4_13SM90_TMA_LOADENS4_14ComposedLayoutINS4_7SwizzleILi3ELi4ELi3EEENS4_18smem_ptr_flag_bitsILi16EEENST_INS5_IJNSA_ILi8EEENSA_ILi64EEEEEENS5_IJS19_SB_EEEEEEEvNS4_8identityES12_S1D_vS1E_EENS_8epilogue10collective6detail29Sm90TmaWarpSpecializedAdapterINS1H_15DefaultEpilogueISI_SJ_SJ_NS1G_6thread17LinearCombinationISI_Li1EffLNS1L_9ScaleType4KindE0ELNS_15FloatRoundStyleE2ESI_EENS1_15EpilogueDefaultEEEEEvvEEEEvNT_6ParamsE)
        .other          _ZN7cutlass13device_kernelINS_4gemm6kernel13GemmUniversalIN4cute5tupleIJiiiiEEENS1_10collective13CollectiveMmaINS1_34MainloopSm90TmaGmmaWarpSpecializedILi2ENS5_IJNS4_1CILi1EEESB_SB_EEENS1_35KernelTmaWarpSpecializedCooperativeEEENS5_IJNSA_ILi128EEENSA_ILi256EEESF_EEENS_6half_tENS5_IJlSB_lEEESI_SJ_NS4_8TiledMMAINS4_8MMA_AtomIJNS4_4SM904GMMA26MMA_64x256x16_F32F16F16_SSILNSN_5MajorE0ELSP_0ELNSN_7ScaleInE1ELSQ_1EEEEEENS4_6LayoutINS5_IJNSA_ILi2EEESB_SB_EEENS5_IJSB_NSA_ILi0EEESW_EEEEENS5_IJNS4_10UnderscoreESZ_SZ_EEEEENS4_13SM90_TMA_LOADENS4_14ComposedLayoutINS4_7SwizzleILi3ELi4ELi3EEENS4_18smem_ptr_flag_bitsILi16EEENST_INS5_IJNSA_ILi8EEENSA_ILi64EEEEEENS5_IJS19_SB_EEEEEEEvNS4_8identityES12_S1D_vS1E_EENS_8epilogue10collective6detail29Sm90TmaWarpSpecializedAdapterINS1H_15DefaultEpilogueISI_SJ_SJ_NS1G_6thread17LinearCombinationISI_Li1EffLNS1L_9ScaleType4KindE0ELNS_15FloatRoundStyleE2ESI_EENS1_15EpilogueDefaultEEEEEvvEEEEvNT_6ParamsE,@"STO_CUDA_ENTRY STV_DEFAULT"
_ZN7cutlass13device_kernelINS_4gemm6kernel13GemmUniversalIN4cute5tupleIJiiiiEEENS1_10collective13CollectiveMmaINS1_34MainloopSm90TmaGmmaWarpSpecializedILi2ENS5_IJNS4_1CILi1EEESB_SB_EEENS1_35KernelTmaWarpSpecializedCooperativeEEENS5_IJNSA_ILi128EEENSA_ILi256EEESF_EEENS_6half_tENS5_IJlSB_lEEESI_SJ_NS4_8TiledMMAINS4_8MMA_AtomIJNS4_4SM904GMMA26MMA_64x256x16_F32F16F16_SSILNSN_5MajorE0ELSP_0ELNSN_7ScaleInE1ELSQ_1EEEEEENS4_6LayoutINS5_IJNSA_ILi2EEESB_SB_EEENS5_IJSB_NSA_ILi0EEESW_EEEEENS5_IJNS4_10UnderscoreESZ_SZ_EEEEENS4_13SM90_TMA_LOADENS4_14ComposedLayoutINS4_7SwizzleILi3ELi4ELi3EEENS4_18smem_ptr_flag_bitsILi16EEENST_INS5_IJNSA_ILi8EEENSA_ILi64EEEEEENS5_IJS19_SB_EEEEEEEvNS4_8identityES12_S1D_vS1E_EENS_8epilogue10collective6detail29Sm90TmaWarpSpecializedAdapterINS1H_15DefaultEpilogueISI_SJ_SJ_NS1G_6thread17LinearCombinationISI_Li1EffLNS1L_9ScaleType4KindE0ELNS_15FloatRoundStyleE2ESI_EENS1_15EpilogueDefaultEEEEEvvEEEEvNT_6ParamsE:
[----:B------:R-:W0:Y:S01]  /*0000*/  LDC R1, c[0x0][0x28] ;  /* 0x00000a00ff017b82 */ /* 0x000e220000000800 */
[----:B------:R-:W1:Y:S01]  /*0010*/  S2R R18, SR_TID.X ;  /* 0x0000000000127919 */ /* 0x000e620000002100 */
[----:B------:R-:W-:Y:S01]  /*0020*/  ELECT P0, URZ, PT ;  /* 0x00000000003f782f */ /* 0x000fe20003800000 */
[----:B------:R-:W-:Y:S01]  /*0030*/  BSSY B0, `(.L_x_0) ;  /* 0x000000f000007945 */ /* 0x000fe20003800000 */
[--C-:B-1----:R-:W-:Y:S02]  /*0040*/  SHF.R.U32.HI R0, RZ, 0x5, R18.reuse ;  /* 0x00000005ff007819 */ /* 0x102fe40000011612 */
[----:B------:R-:W-:-:S03]  /*0050*/  SHF.R.U32.HI R22, RZ, 0x7, R18 ;  /* 0x00000007ff167819 */ /* 0x000fc60000011612 */
[----:B------:R-:W1:Y:S04]  /*0060*/  SHFL.IDX PT, R5, R0, RZ, 0x1f ;  /* 0x00001fff00057589 */ /* 0x000e6800000e0000 */
[----:B------:R2:W3:Y:S01]  /*0070*/  SHFL.IDX PT, R8, R22, RZ, 0x1f ;  /* 0x00001fff16087589 */ /* 0x0004e200000e0000 */
[----:B-1----:R-:W-:-:S13]  /*0080*/  ISETP.NE.OR P0, PT, R5, RZ, !P0 ;  /* 0x000000ff0500720c */ /* 0x002fda0004705670 */
[----:B0-23--:R-:W-:Y:S05]  /*0090*/  @P0 BRA `(.L_x_1) ;  /* 0x0000000000200947 */ /* 0x00dfea0003800000 */
[----:B------:R-:W-:Y:S02]  /*00a0*/  ULDC.64 UR4, c[0x0][0x198] ;  /* 0x0000660000047ab9 */ /* 0x000fe40000000a00 */
[----:B------:R-:W-:Y:S02]  /*00b0*/  UIADD3 UR6, UP0, UR4, 0xf0, URZ ;  /* 0x000000f004067890 */ /* 0x000fe4000ff1e03f */
[----:B------:R-:W-:Y:S02]  /*00c0*/  UIADD3 UR4, UP1, UR4, 0x1f0, URZ ;  /* 0x000001f004047890 */ /* 0x000fe4000ff3e03f */
[----:B------:R-:W-:Y:S02]  /*00d0*/  UIADD3.X UR7, URZ, UR5, URZ, UP0, !UPT ;  /* 0x000000053f077290 */ /* 0x000fe400087fe43f */
[----:B------:R-:W-:-:S07]  /*00e0*/  UIADD3.X UR5, URZ, UR5, URZ, UP1, !UPT ;  /* 0x000000053f057290 */ /* 0x000fce0008ffe43f */
[----:B------:R0:W-:Y:S02]  /*00f0*/  UTMACCTL.PF [UR6] ;  /* 0x00000000060079b9 */ /* 0x0001e40008040000 */
[----:B------:R0:W-:Y:S02]  /*0100*/  UTMACCTL.PF [UR4] ;  /* 0x00000000040079b9 */ /* 0x0001e40008040000 */
[----:B0-----:R-:W-:Y:S01]  /*0110*/  NOP ;  /* 0x0000000000007918 */ /* 0x001fe20000000000 */
.L_x_1:
[----:B------:R-:W-:Y:S05]  /*0120*/  BSYNC B0 ;  /* 0x0000000000007941 */ /* 0x000fea0003800000 */
.L_x_0:
[----:B------:R-:W0:Y:S02]  /*0130*/  SHFL.IDX PT, R2, R0, RZ, 0x1f ;  /* 0x00001fff00027589 */ /* 0x000e2400000e0000 */
[----:B0-----:R-:W-:-:S13]  /*0140*/  ISETP.NE.AND P0, PT, R2, RZ, PT ;  /* 0x000000ff0200720c */ /* 0x001fda0003f05270 */
[----:B------:R-:W-:Y:S05]  /*0150*/  @P0 BRA `(.L_x_2) ;  /* 0x0000000000480947 */ /* 0x000fea0003800000 */
[----:B------:R-:W0:Y:S01]  /*0160*/  S2UR UR8, SR_CgaCtaId ;  /* 0x00000000000879c3 */ /* 0x000e220000008800 */
[----:B------:R-:W-:Y:S01]  /*0170*/  UMOV UR4, 0x400 ;  /* 0x0000040000047882 */ /* 0x000fe20000000000 */
[----:B------:R-:W-:Y:S01]  /*0180*/  UMOV UR5, 0x1 ;  /* 0x0000000100057882 */ /* 0x000fe20000000000 */
[----:B------:R-:W-:Y:S01]  /*0190*/  UMOV UR6, 0x100 ;  /* 0x0000010000067882 */ /* 0x000fe20000000000 */
[----:B------:R-:W-:Y:S01]  /*01a0*/  ELECT P0, URZ, PT ;  /* 0x00000000003f782f */ /* 0x000fe20003800000 */
[----:B------:R-:W-:-:S04]  /*01b0*/  UIADD3 UR6, -UR6, 0x100000, URZ ;  /* 0x0010000006067890 */ /* 0x000fc8000fffe13f */
[----:B------:R-:W-:Y:S02]  /*01c0*/  USHF.L.U32 UR7, UR6, 0xb, URZ ;  /* 0x0000000b06077899 */ /* 0x000fe4000800063f */
[----:B------:R-:W-:Y:S02]  /*01d0*/  USHF.L.U32 UR6, UR6, 0x1, URZ ;  /* 0x0000000106067899 */ /* 0x000fe4000800063f */
[----:B0-----:R-:W-:Y:S02]  /*01e0*/  ULEA UR8, UR8, UR4, 0x18 ;  /* 0x0000000408087291 */ /* 0x001fe4000f8ec03f */
[----:B------:R-:W-:-:S04]  /*01f0*/  UIADD3 UR4, -UR5, 0x100000, URZ ;  /* 0x0010000005047890 */ /* 0x000fc8000fffe13f */
[----:B------:R-:W-:Y:S02]  /*0200*/  USHF.L.U32 UR5, UR4, 0xb, URZ ;  /* 0x0000000b04057899 */ /* 0x000fe4000800063f */
[----:B------:R-:W-:Y:S01]  /*0210*/  USHF.L.U32 UR4, UR4, 0x1, URZ ;  /* 0x0000000104047899 */ /* 0x000fe2000800063f */
[----:B------:R-:W0:Y:S11]  /*0220*/  FENCE.VIEW.ASYNC.S ;  /* 0x00000000000073c6 */ /* 0x000e360000000000 */
[----:B0-----:R0:W1:Y:S01]  /*0230*/  SYNCS.EXCH.64 URZ, [UR8], UR4 ;  /* 0x00000004083f75b2 */ /* 0x0010620008000100 */
[----:B------:R0:W2:Y:S01]  /*0240*/  SYNCS.EXCH.64 URZ, [UR8+0x10], UR6 ;  /* 0x00001006083f75b2 */ /* 0x0000a20008000100 */
[----:B------:R0:W3:Y:S01]  /*0250*/  SYNCS.EXCH.64 URZ, [UR8+0x8], UR4 ;  /* 0x00000804083f75b2 */ /* 0x0000e20008000100 */
[----:B------:R0:W4:Y:S01]  /*0260*/  SYNCS.EXCH.64 URZ, [UR8+0x18], UR6 ;  /* 0x00001806083f75b2 */ /* 0x0001220008000100 */
[----:B------:R-:W-:Y:S01]  /*0270*/  NOP ;  /* 0x0000000000007918 */ /* 0x000fe20000000000 */
.L_x_2:
[----:B------:R-:W5:Y:S01]  /*0280*/  SHFL.IDX PT, R0, R0, RZ, 0x1f ;  /* 0x00001fff00007589 */ /* 0x000f6200000e0000 */
[----:B------:R-:W-:Y:S01]  /*0290*/  ELECT P0, URZ, PT ;  /* 0x00000000003f782f */ /* 0x000fe20003800000 */
[----:B------:R-:W1:Y:S01]  /*02a0*/  LDC R2, c[0x0][0x65c] ;  /* 0x00019700ff027b82 */ /* 0x000e620000000800 */
[----:B------:R-:W-:Y:S01]  /*02b0*/  SHF.R.S32.HI R6, RZ, 0x1f, R5 ;  /* 0x0000001fff067819 */ /* 0x000fe20000011405 */
[----:B------:R-:W2:Y:S01]  /*02c0*/  S2R R3, SR_CTAID.Y ;  /* 0x0000000000037919 */ /* 0x000ea20000002600 */
[----:B0-----:R-:W-:Y:S01]  /*02d0*/  UMOV UR4, 0x20 ;  /* 0x0000002000047882 */ /* 0x001fe20000000000 */
[----:B------:R-:W-:Y:S01]  /*02e0*/  ISETP.NE.AND P2, PT, R8, RZ, PT ;  /* 0x000000ff0800720c */ /* 0x000fe20003f45270 */
[----:B------:R-:W-:Y:S01]  /*02f0*/  NOP ;  /* 0x0000000000007918 */ /* 0x000fe20000000000 */
[----:B------:R-:W0:Y:S01]  /*0300*/  S2R R4, SR_CTAID.X ;  /* 0x0000000000047919 */ /* 0x000e220000002500 */
[----:B------:R-:W-:Y:S01]  /*0310*/  LEA.HI R6, R6, R5, RZ, 0x2 ;  /* 0x0000000506067211 */ /* 0x000fe200078f10ff */
[----:B------:R-:W-:Y:S01]  /*0320*/  NOP ;  /* 0x0000000000007918 */ /* 0x000fe20000000000 */
[----:B-----5:R-:W-:-:S02]  /*0330*/  ISETP.NE.OR P0, PT, R0, RZ, !P0 ;  /* 0x000000ff0000720c */ /* 0x020fc40004705670 */
[----:B-1----:R-:W-:-:S04]  /*0340*/  ISETP.NE.AND P3, PT, R2, 0x1, PT ;  /* 0x000000010200780c */ /* 0x002fc80003f65270 */
[----:B------:R-:W-:Y:S02]  /*0350*/  P2R R0, PR, RZ, 0x8 ;  /* 0x00000008ff007803 */ /* 0x000fe40000000000 */
[----:B------:R-:W-:-:S05]  /*0360*/  LOP3.LUT R0, R6, 0xfffffffc, RZ, 0xc0, !PT ;  /* 0xfffffffc06007812 */ /* 0x000fca00078ec0ff */
[----:B------:R-:W-:Y:S01]  /*0370*/  VOTEU.ALL UP0, P0 ;  /* 0x00000000003f7886 */ /* 0x000fe20000000000 */
[----:B------:R-:W-:Y:S01]  /*0380*/  IMAD.IADD R0, R5, 0x1, -R0 ;  /* 0x0000000105007824 */ /* 0x000fe200078e0a00 */
[----:B------:R-:W0:Y:S01]  /*0390*/  @P3 LDC R17, c[0x0][0x10] ;  /* 0x00000400ff113b82 */ /* 0x000e220000000800 */
[----:B------:R-:W-:Y:S01]  /*03a0*/  VOTEU.ALL UP1, P0 ;  /* 0x00000000003f7886 */ /* 0x000fe20000020000 */
[----:B--2---:R-:W-:Y:S01]  /*03b0*/  @P3 IMAD.MOV.U32 R6, RZ, RZ, R3 ;  /* 0x000000ffff063224 */ /* 0x004fe200078e0003 */
[----:B------:R-:W-:Y:S01]  /*03c0*/  @!UP0 UMOV UR6, 0x400 ;  /* 0x0000040000068882 */ /* 0x000fe20000000000 */
[----:B------:R-:W-:-:S04]  /*03d0*/  @!UP0 UIADD3 UR4, -UR4, 0x100000, URZ ;  /* 0x0010000004048890 */ /* 0x000fc8000fffe13f */
[----:B------:R-:W-:Y:S02]  /*03e0*/  @!UP0 USHF.L.U32 UR5, UR4, 0xb, URZ ;  /* 0x0000000b04058899 */ /* 0x000fe4000800063f */
[----:B------:R-:W-:Y:S01]  /*03f0*/  @!UP0 USHF.L.U32 UR4, UR4, 0x1, URZ ;  /* 0x0000000104048899 */ /* 0x000fe2000800063f */
[----:B------:R-:W-:Y:S02]  /*0400*/  @P3 IMAD.MOV.U32 R7, RZ, RZ, RZ ;  /* 0x000000ffff073224 */ /* 0x000fe400078e00ff */
[----:B------:R-:W-:Y:S01]  /*0410*/  IMAD.MOV.U32 R5, RZ, RZ, RZ ;  /* 0x000000ffff057224 */ /* 0x000fe200078e00ff */
[----:B------:R-:W1:Y:S01]  /*0420*/  @!UP0 S2UR UR7, SR_CgaCtaId ;  /* 0x00000000000789c3 */ /* 0x000e620000008800 */
[----:B------:R-:W-:-:S07]  /*0430*/  @P3 IMAD.MOV.U32 R11, RZ, RZ, RZ ;  /* 0x000000ffff0b3224 */ /* 0x000fce00078e00ff */
[----:B------:R-:W2:Y:S01]  /*0440*/  @!P3 LDC R9, c[0x0][0xc] ;  /* 0x00000300ff09bb82 */ /* 0x000ea20000000800 */
[----:B0-----:R-:W-:-:S04]  /*0450*/  @P3 IMAD.WIDE.U32 R16, R4, R17, R6 ;  /* 0x0000001104103225 */ /* 0x001fc800078e0006 */
[----:B------:R-:W-:Y:S01]  /*0460*/  @P3 IMAD.IADD R17, R17, 0x1, R11 ;  /* 0x0000000111113824 */ /* 0x000fe200078e020b */
[----:B-1----:R-:W-:Y:S01]  /*0470*/  @!UP0 ULEA UR6, UR7, UR6, 0x18 ;  /* 0x0000000607068291 */ /* 0x002fe2000f8ec03f */
[----:B------:R-:W-:Y:S01]  /*0480*/  VOTEU.ALL UP0, P0 ;  /* 0x00000000003f7886 */ /* 0x000fe20000000000 */
[----:B------:R-:W-:-:S04]  /*0490*/  ISETP.NE.AND P0, PT, R0, 0x3, PT ;  /* 0x000000030000780c */ /* 0x000fc80003f05270 */
[----:B------:R-:W-:Y:S01]  /*04a0*/  ISETP.EQ.OR P0, PT, R0, RZ, !P0 ;  /* 0x000000ff0000720c */ /* 0x000fe20004702670 */
[----:B--2---:R-:W-:-:S03]  /*04b0*/  @!P3 IMAD.WIDE.U32 R6, R9, R3, R4 ;  /* 0x000000030906b225 */ /* 0x004fc600078e0004 */
[C---:B------:R-:W-:Y:S01]  /*04c0*/  ISETP.EQ.AND P0, PT, R8.reuse, RZ, P0 ;  /* 0x000000ff0800720c */ /* 0x040fe20000702270 */
[----:B------:R-:W-:Y:S01]  /*04d0*/  VIADD R8, R8, 0xffffffff ;  /* 0xffffffff08087836 */ /* 0x000fe20000000000 */
[----:B------:R-:W0:Y:S02]  /*04e0*/  FENCE.VIEW.ASYNC.S ;  /* 0x00000000000073c6 */ /* 0x000e240000000000 */
[----:B0-----:R0:W3:Y:S01]  /*04f0*/  @!UP0 SYNCS.EXCH.64 URZ, [UR6+0x30], UR4 ;  /* 0x00003004063f85b2 */ /* 0x0010e20008000100 */
[----:B------:R-:W-:Y:S01]  /*0500*/  @!P3 IMAD.MOV.U32 R16, RZ, RZ, R6 ;  /* 0x000000ffff10b224 */ /* 0x000fe200078e0006 */
[----:B------:R-:W-:Y:S01]  /*0510*/  SEL R19, RZ, 0x1, !P0 ;  /* 0x00000001ff137807 */ /* 0x000fe20004000000 */
[----:B------:R-:W-:Y:S01]  /*0520*/  @!P3 IMAD.MOV.U32 R17, RZ, RZ, R7 ;  /* 0x000000ffff11b224 */ /* 0x000fe200078e0007 */
[----:B------:R-:W-:-:S04]  /*0530*/  ISETP.GE.U32.AND P1, PT, R8, 0x2, PT ;  /* 0x000000020800780c */ /* 0x000fc80003f26070 */
[----:B------:R-:W-:Y:S01]  /*0540*/  SEL R19, R19, 0x2, P1 ;  /* 0x0000000213137807 */ /* 0x000fe20000800000 */
[----:B------:R0:W3:Y:S01]  /*0550*/  @!UP1 SYNCS.EXCH.64 URZ, [UR6+0x38], UR4 ;  /* 0x00003804063f95b2 */ /* 0x0000e20008000100 */
[----:B------:R-:W-:Y:S01]  /*0560*/  NOP ;  /* 0x0000000000007918 */ /* 0x000fe20000000000 */
[----:B---34-:R-:W-:Y:S06]  /*0570*/  BAR.SYNC.DEFER_BLOCKING 0x0 ;  /* 0x0000000000007b1d */ /* 0x018fec0000010000 */
[----:B------:R-:W-:Y:S05]  /*0580*/  @!P2 BRA `(.L_x_3) ;  /* 0x0000009c0068a947 */ /* 0x000fea0003800000 */
[----:B------:R-:W-:-:S13]  /*0590*/  ISETP.GT.U32.AND P0, PT, R8, 0x1, PT ;  /* 0x000000010800780c */ /* 0x000fda0003f04070 */
[----:B0-----:R-:W-:Y:S05]  /*05a0*/  @P0 EXIT ;  /* 0x000000000000094d */ /* 0x001fea0003800000 */
[----:B------:R-:W-:Y:S01]  /*05b0*/  ULDC.64 UR4, c[0x0][0x650] ;  /* 0x0001940000047ab9 */ /* 0x000fe20000000a00 */
[----:B------:R-:W-:Y:S01]  /*05c0*/  PRMT R0, RZ, 0x7610, R0 ;  /* 0x00007610ff007816 */ /* 0x000fe20000000000 */
[----:B------:R-:W-:Y:S01]  /*05d0*/  IMAD.MOV.U32 R153, RZ, RZ, -0x1 ;  /* 0xffffffffff997424 */ /* 0x000fe200078e00ff */
[----:B------:R-:W-:Y:S01]  /*05e0*/  ISETP.GE.U32.AND P0, PT, R16, UR4, PT ;  /* 0x0000000410007c0c */ /* 0x000fe2000bf06070 */
[----:B------:R-:W-:Y:S02]  /*05f0*/  IMAD.MOV.U32 R152, RZ, RZ, -0x1 ;  /* 0xffffffffff987424 */ /* 0x000fe400078e00ff */
[----:B------:R-:W-:Y:S01]  /*0600*/  IMAD.MOV.U32 R23, RZ, RZ, -0x1 ;  /* 0xffffffffff177424 */ /* 0x000fe200078e00ff */
[----:B------:R-:W-:-:S13]  /*0610*/  ISETP.GE.U32.AND.EX P0, PT, R17, UR5, PT, P0 ;  /* 0x0000000511007c0c */ /* 0x000fda000bf06100 */
[----:B------:R-:W-:Y:S05]  /*0620*/  @P0 BRA `(.L_x_4) ;  /* 0x0000000400540947 */ /* 0x000fea0003800000 */
[----:B------:R-:W0:Y:S01]  /*0630*/  LDC.64 R14, c[0x0][0x628] ;  /* 0x00018a00ff0e7b82 */ /* 0x000e220000000a00 */
[----:B------:R-:W-:Y:S02]  /*0640*/  IMAD.MOV.U32 R6, RZ, RZ, R16 ;  /* 0x000000ffff067224 */ /* 0x000fe400078e0010 */
[----:B------:R-:W-:-:S05]  /*0650*/  IMAD.MOV.U32 R7, RZ, RZ, R17 ;  /* 0x000000ffff077224 */ /* 0x000fca00078e0011 */
[----:B------:R-:W1:Y:S08]  /*0660*/  LDC R0, c[0x0][0x630] ;  /* 0x00018c00ff007b82 */ /* 0x000e700000000800 */
[----:B------:R-:W2:Y:S01]  /*0670*/  LDC.64 R20, c[0x0][0x620] ;  /* 0x00018800ff147b82 */ /* 0x000ea20000000a00 */
[----:B0-----:R-:W-:-:S04]  /*0680*/  ISETP.NE.U32.AND P0, PT, R14, RZ, PT ;  /* 0x000000ff0e00720c */ /* 0x001fc80003f05070 */
[----:B------:R-:W-:-:S13]  /*0690*/  ISETP.NE.AND.EX P0, PT, R15, RZ, PT, P0 ;  /* 0x000000ff0f00720c */ /* 0x000fda0003f05300 */
[----:B-12---:R-:W-:Y:S05]  /*06a0*/  @!P0 BRA `(.L_x_5) ;  /* 0x0000000000288947 */ /* 0x006fea0003800000 */
[----:B------:R-:W0:Y:S02]  /*06b0*/  LDC R11, c[0x0][0x634] ;  /* 0x00018d00ff0b7b82 */ /* 0x000e240000000800 */
[----:B0-----:R-:W-:-:S05]  /*06c0*/  IADD3 R11, P0, R16, R11, RZ ;  /* 0x0000000b100b7210 */ /* 0x001fca0007f1e0ff */
[----:B------:R-:W-:-:S04]  /*06d0*/  IMAD.X R13, RZ, RZ, R17, P0 ;  /* 0x000000ffff0d7224 */ /* 0x000fc800000e0611 */
[----:B------:R-:W-:-:S04]  /*06e0*/  IMAD.WIDE.U32 R6, R13, R14, RZ ;  /* 0x0000000e0d067225 */ /* 0x000fc800078e00ff */
[----:B------:R-:W-:-:S04]  /*06f0*/  IMAD.WIDE.U32 R8, P0, R11, R15, R6 ;  /* 0x0000000f0b087225 */ /* 0x000fc80007800006 */
[----:B------:R-:W-:-:S04]  /*0700*/  IMAD.WIDE.U32 R6, R11, R14, RZ ;  /* 0x0000000e0b067225 */ /* 0x000fc800078e00ff */
[----:B------:R-:W-:Y:S01]  /*0710*/  IMAD.X R11, RZ, RZ, RZ, P0 ;  /* 0x000000ffff0b7224 */ /* 0x000fe200000e06ff */
[----:B------:R-:W-:Y:S01]  /*0720*/  IADD3 RZ, P0, R7, R8, RZ ;  /* 0x0000000807ff7210 */ /* 0x000fe20007f1e0ff */
[----:B------:R-:W-:-:S04]  /*0730*/  IMAD.MOV.U32 R10, RZ, RZ, R9 ;  /* 0x000000ffff0a7224 */ /* 0x000fc800078e0009 */
[----:B------:R-:W-:-:S08]  /*0740*/  IMAD.WIDE.U32.X R6, R13, R15, R10, P0 ;  /* 0x0000000f0d067225 */ /* 0x000fd000000e040a */
.L_x_5:
[-CC-:B------:R-:W-:Y:S01]  /*0750*/  SHF.R.U64 R23, R6, R0.reuse, R7.reuse ;  /* 0x0000000006177219 */ /* 0x180fe20000001207 */
[----:B------:R-:W0:Y:S01]  /*0760*/  LDC R10, c[0x0][0x618] ;  /* 0x00018600ff0a7b82 */ /* 0x000e220000000800 */
[----:B------:R-:W-:Y:S01]  /*0770*/  SHF.R.U32.HI R5, RZ, R0, R7 ;  /* 0x00000000ff057219 */ /* 0x000fe20000011607 */
[----:B------:R-:W-:Y:S01]  /*0780*/  ULDC UR4, c[0x0][0x150] ;  /* 0x0000540000047ab9 */ /* 0x000fe20000000800 */
[----:B------:R-:W-:Y:S02]  /*0790*/  IADD3 R9, P0, RZ, -R23, RZ ;  /* 0x80000017ff097210 */ /* 0x000fe40007f1e0ff */
[----:B------:R-:W-:-:S03]  /*07a0*/  I2FP.F32.U32 R0, R4 ;  /* 0x0000000400007245 */ /* 0x000fc60000201000 */
[----:B------:R-:W1:Y:S01]  /*07b0*/  LDC.64 R28, c[0x0][0x640] ;  /* 0x00019000ff1c7b82 */ /* 0x000e620000000a00 */
[----:B------:R-:W-:Y:S02]  /*07c0*/  IMAD.X R11, RZ, RZ, ~R5, P0 ;  /* 0x000000ffff0b7224 */ /* 0x000fe400000e0e05 */
[----:B------:R-:W-:Y:S01]  /*07d0*/  FMUL R0, R0, UR4 ;  /* 0x0000000400007c20 */ /* 0x000fe20008400000 */
[----:B------:R-:W-:Y:S01]  /*07e0*/  IMAD.WIDE.U32 R6, R9, R20, R16 ;  /* 0x0000001409067225 */ /* 0x000fe200078e0010 */
[----:B------:R-:W-:-:S03]  /*07f0*/  ULDC UR4, c[0x0][0x154] ;  /* 0x0000550000047ab9 */ /* 0x000fc60000000800 */
[----:B------:R-:W-:Y:S01]  /*0800*/  IMAD R8, R11, R20, RZ ;  /* 0x000000140b087224 */ /* 0x000fe200078e02ff */
[----:B------:R-:W2:Y:S01]  /*0810*/  LDC R5, c[0x0][0x144] ;  /* 0x00005100ff057b82 */ /* 0x000ea20000000800 */
[----:B------:R-:W3:Y:S02]  /*0820*/  F2I.U32.TRUNC.NTZ R0, R0 ;  /* 0x0000000000007305 */ /* 0x000ee4000020f000 */
[----:B------:R-:W-:-:S04]  /*0830*/  IMAD R9, R9, R21, R8 ;  /* 0x0000001509097224 */ /* 0x000fc800078e0208 */
[----:B------:R-:W-:Y:S01]  /*0840*/  IMAD.IADD R7, R7, 0x1, R9 ;  /* 0x0000000107077824 */ /* 0x000fe200078e0209 */
[----:B------:R-:W4:Y:S01]  /*0850*/  LDC R12, c[0x0][0x608] ;  /* 0x00018200ff0c7b82 */ /* 0x000f220000000800 */
[----:B------:R-:W-:-:S03]  /*0860*/  IMAD.MOV.U32 R9, RZ, RZ, -0x1 ;  /* 0xffffffffff097424 */ /* 0x000fc600078e00ff */
[-CC-:B0-----:R-:W-:Y:S02]  /*0870*/  SHF.R.U64 R20, R6, R10.reuse, R7.reuse ;  /* 0x0000000a06147219 */ /* 0x181fe40000001207 */
[----:B------:R-:W-:Y:S02]  /*0880*/  I2FP.F32.U32 R6, R3 ;  /* 0x0000000300067245 */ /* 0x000fe40000201000 */
[----:B------:R-:W0:Y:S01]  /*0890*/  LDC R26, c[0x0][0x658] ;  /* 0x00019600ff1a7b82 */ /* 0x000e220000000800 */
[----:B-1----:R-:W-:Y:S01]  /*08a0*/  ISETP.NE.U32.AND P0, PT, R28, RZ, PT ;  /* 0x000000ff1c00720c */ /* 0x002fe20003f05070 */
[----:B---3--:R-:W-:Y:S01]  /*08b0*/  IMAD.MOV R8, RZ, RZ, -R0 ;  /* 0x000000ffff087224 */ /* 0x008fe200078e0a00 */
[----:B------:R-:W-:Y:S01]  /*08c0*/  SHF.R.U32.HI R7, RZ, R10, R7 ;  /* 0x0000000aff077219 */ /* 0x000fe20000011607 */
[----:B------:R-:W-:Y:S01]  /*08d0*/  FMUL R6, R6, UR4 ;  /* 0x0000000406067c20 */ /* 0x000fe20008400000 */
[----:B------:R-:W-:-:S03]  /*08e0*/  ISETP.NE.AND.EX P0, PT, R29, RZ, PT, P0 ;  /* 0x000000ff1d00720c */ /* 0x000fc60003f05300 */
[----:B------:R-:W1:Y:S01]  /*08f0*/  LDC R14, c[0x0][0x148] ;  /* 0x00005200ff0e7b82 */ /* 0x000e620000000800 */
[----:B--2---:R-:W-:-:S07]  /*0900*/  IMAD R0, R5, R8, R4 ;  /* 0x0000000805007224 */ /* 0x004fce00078e0204 */
[----:B------:R-:W2:Y:S01]  /*0910*/  LDC R24, c[0x0][0x600] ;  /* 0x00018000ff187b82 */ /* 0x000ea20000000800 */
[-CC-:B----4-:R-:W-:Y:S02]  /*0920*/  SHF.R.U64 R30, R20, R12.reuse, R7.reuse ;  /* 0x0000000c141e7219 */ /* 0x190fe40000001207 */
[----:B------:R-:W-:Y:S01]  /*0930*/  SHF.R.U32.HI R5, RZ, R12, R7 ;  /* 0x0000000cff057219 */ /* 0x000fe20000011607 */
[----:B------:R-:W-:Y:S01]  /*0940*/  IMAD.MOV.U32 R7, RZ, RZ, 0x1 ;  /* 0x00000001ff077424 */ /* 0x000fe200078e00ff */
[----:B------:R3:W4:Y:S03]  /*0950*/  F2I.U32.TRUNC.NTZ R12, R6 ;  /* 0x00000006000c7305 */ /* 0x000726000020f000 */
[----:B------:R-:W1:Y:S01]  /*0960*/  LDC R15, c[0x0][0x648] ;  /* 0x00019200ff0f7b82 */ /* 0x000e620000000800 */
[-C--:B0-----:R-:W-:Y:S02]  /*0970*/  SHF.L.U32 R4, R9, R26.reuse, RZ ;  /* 0x0000001a09047219 */ /* 0x081fe400000006ff */
[----:B------:R-:W-:-:S02]  /*0980*/  SHF.R.U64 R32, R30, R26, R5 ;  /* 0x0000001a1e207219 */ /* 0x000fc40000001205 */
[----:B------:R-:W-:Y:S02]  /*0990*/  LOP3.LUT R11, RZ, R4, RZ, 0x33, !PT ;  /* 0x00000004ff0b7212 */ /* 0x000fe400078e33ff */
[-C--:B------:R-:W-:Y:S01]  /*09a0*/  SHF.R.U32.HI R5, RZ, R26.reuse, R5 ;  /* 0x0000001aff057219 */ /* 0x080fe20000011605 */
[----:B------:R-:W0:Y:S01]  /*09b0*/  LDC R21, c[0x0][0x638] ;  /* 0x00018e00ff157b82 */ /* 0x000e220000000800 */
[----:B------:R-:W-:Y:S01]  /*09c0*/  SHF.L.U32 R10, R7, R26, RZ ;  /* 0x0000001a070a7219 */ /* 0x000fe200000006ff */
[----:B------:R-:W-:-:S06]  /*09d0*/  IMAD.MOV.U32 R4, RZ, RZ, R32 ;  /* 0x000000ffff047224 */ /* 0x000fcc00078e0020 */
[----:B------:R-:W0:Y:S01]  /*09e0*/  LDC R153, c[0x0][0x610] ;  /* 0x00018400ff997b82 */ /* 0x000e220000000800 */
[----:B---34-:R-:W-:Y:S05]  /*09f0*/  @!P0 BRA `(.L_x_6) ;  /* 0x0000000000288947 */ /* 0x018fea0003800000 */
[----:B------:R-:W3:Y:S02]  /*0a00*/  LDC R9, c[0x0][0x64c] ;  /* 0x00019300ff097b82 */ /* 0x000ee40000000800 */
[----:B---3--:R-:W-:-:S05]  /*0a10*/  IADD3 R9, P0, R32, R9, RZ ;  /* 0x0000000920097210 */ /* 0x008fca0007f1e0ff */
        /* <DEDUP_REMOVED lines=8> */
.L_x_6:
[----:B-1----:R-:W-:Y:S01]  /*0aa0*/  SHF.R.U64 R4, R4, R15, R5 ;  /* 0x0000000f04047219 */ /* 0x002fe20000001205 */
[----:B--2---:R-:W-:Y:S01]  /*0ab0*/  VIADD R5, R24, 0xffffffff ;  /* 0xffffffff18057836 */ /* 0x004fe20000000000 */
[----:B------:R-:W-:Y:S01]  /*0ac0*/  LOP3.LUT R11, R30, R11, RZ, 0xc0, !PT ;  /* 0x0000000b1e0b7212 */ /* 0x000fe200078ec0ff */
[----:B------:R-:W-:Y:S02]  /*0ad0*/  IMAD.MOV R12, RZ, RZ, -R12 ;  /* 0x000000ffff0c7224 */ /* 0x000fe400078e0a0c */
[----:B------:R-:W-:Y:S02]  /*0ae0*/  IMAD.MOV R6, RZ, RZ, -R4 ;  /* 0x000000ffff067224 */ /* 0x000fe400078e0a04 */
[----:B------:R-:W-:Y:S01]  /*0af0*/  IMAD R11, R10, R4, R11 ;  /* 0x000000040a0b7224 */ /* 0x000fe200078e020b */
[----:B------:R-:W-:Y:S01]  /*0b00*/  LOP3.LUT R4, R20, R5, RZ, 0xc0, !PT ;  /* 0x0000000514047212 */ /* 0x000fe200078ec0ff */
[----:B------:R-:W-:Y:S02]  /*0b10*/  @P3 IMAD R0, R14, R12, R3 ;  /* 0x0000000c0e003224 */ /* 0x000fe400078e0203 */
[----:B0-----:R-:W-:-:S02]  /*0b20*/  IMAD R3, R6, R21, R32 ;  /* 0x0000001506037224 */ /* 0x001fc400078e0220 */
[----:B------:R-:W-:Y:S02]  /*0b30*/  IMAD R153, R11, R153, R0 ;  /* 0x000000990b997224 */ /* 0x000fe400078e0200 */
[----:B------:R-:W-:Y:S02]  /*0b40*/  IMAD R4, R3, R24, R4 ;  /* 0x0000001803047224 */ /* 0x000fe400078e0204 */
[----:B------:R-:W-:-:S03]  /*0b50*/  IMAD.MOV.U32 R0, RZ, RZ, 0x1 ;  /* 0x00000001ff007424 */ /* 0x000fc600078e00ff */
[----:B------:R-:W-:Y:S02]  /*0b60*/  SEL R152, R4, R153, !P3 ;  /* 0x0000009904987207 */ /* 0x000fe40005800000 */
[----:B------:R-:W-:-:S07]  /*0b70*/  SEL R153, R153, R4, !P3 ;  /* 0x0000000499997207 */ /* 0x000fce0005800000 */
.L_x_4:
[----:B------:R-:W-:-:S08]  /*0b80*/  NOP ;  /* 0x0000000000007918 */ /* 0x000fd00000000000 */
[----:B------:R-:W0:Y:S02]  /*0b90*/  USETMAXREG.TRY_ALLOC.CTAPOOL UP0, 0xe8 ;  /* 0x000000e8000079c8 */ /* 0x000e240008000600 */
[----:B0-----:R-:W-:-:S13]  /*0ba0*/  PLOP3.LUT P0, PT, PT, PT, UP0, 0x80, 0x0 ;  /* 0x000000000000781c */ /* 0x001fda0003f0f008 */
[----:B------:R-:W-:Y:S05]  /*0bb0*/  @!P0 BRA `(.L_x_4) ;  /* 0xfffffffc00f08947 */ /* 0x000fea000383ffff */
[----:B------:R-:W-:Y:S01]  /*0bc0*/  ULDC.64 UR4, c[0x0][0x598] ;  /* 0x0001660000047ab9 */ /* 0x000fe20000000a00 */
[----:B------:R-:W-:Y:S01]  /*0bd0*/  ULDC.64 UR36, c[0x0][0x208] ;  /* 0x0000820000247ab9 */ /* 0x000fe20000000a00 */
[----:B------:R-:W-:-:S04]  /*0be0*/  ISETP.NE.U32.AND P0, PT, RZ, UR4, PT ;  /* 0x00000004ff007c0c */ /* 0x000fc8000bf05070 */
[----:B------:R-:W-:-:S13]  /*0bf0*/  ISETP.NE.AND.EX P0, PT, RZ, UR5, PT, P0 ;  /* 0x00000005ff007c0c */ /* 0x000fda000bf05300 */
[----:B------:R-:W-:Y:S05]  /*0c00*/  @!P0 BRA `(.L_x_7) ;  /* 0x00000000001c8947 */ /* 0x000fea0003800000 */
[----:B------:R-:W0:Y:S02]  /*0c10*/  LDC.64 R4, c[0x0][0x598] ;  /* 0x00016600ff047b82 */ /* 0x000e240000000a00 */
[----:B0-----:R-:W2:Y:S02]  /*0c20*/  LDG.E.64 R4, desc[UR36][R4.64] ;  /* 0x0000002404047981 */ /* 0x001ea4000c1e1b00 */
[----:B--2---:R-:W-:-:S04]  /*0c30*/  ISETP.NE.U32.AND P0, PT, R4, RZ, PT ;  /* 0x000000ff0400720c */ /* 0x004fc80003f05070 */
[----:B------:R-:W-:-:S13]  /*0c40*/  ISETP.NE.AND.EX P0, PT, R5, RZ, PT, P0 ;  /* 0x000000ff0500720c */ /* 0x000fda0003f05300 */
[----:B------:R-:W-:Y:S05]  /*0c50*/  @!P0 BRA `(.L_x_7) ;  /* 0x0000000000088947 */ /* 0x000fea0003800000 */
[----:B------:R0:W5:Y:S01]  /*0c60*/  LD.E R154, desc[UR36][R4.64] ;  /* 0x00000024049a7980 */ /* 0x000162000c101900 */
[----:B------:R-:W-:Y:S05]  /*0c70*/  BRA `(.L_x_8) ;  /* 0x0000000000247947 */ /* 0x000fea0003800000 */
.L_x_7:
[----:B------:R-:W-:Y:S02]  /*0c80*/  ULDC.64 UR4, c[0x0][0x588] ;  /* 0x0001620000047ab9 */ /* 0x000fe40000000a00 */
[----:B------:R-:W-:-:S04]  /*0c90*/  ISETP.NE.U32.AND P0, PT, RZ, UR4, PT ;  /* 0x00000004ff007c0c */ /* 0x000fc8000bf05070 */
[----:B------:R-:W-:-:S13]  /*0ca0*/  ISETP.NE.AND.EX P0, PT, RZ, UR5, PT, P0 ;  /* 0x00000005ff007c0c */ /* 0x000fda000bf05300 */
[----:B------:R-:W-:Y:S05]  /*0cb0*/  @!P0 BRA `(.L_x_9) ;  /* 0x00000000000c8947 */ /* 0x000fea0003800000 */
[----:B------:R-:W0:Y:S02]  /*0cc0*/  LDC.64 R154, c[0x0][0x588] ;  /* 0x00016200ff9a7b82 */ /* 0x000e240000000a00 */
[----:B0-----:R1:W5:Y:S01]  /*0cd0*/  LDG.E R154, desc[UR36][R154.64] ;  /* 0x000000249a9a7981 */ /* 0x001362000c1e1900 */
[----:B------:R-:W-:Y:S05]  /*0ce0*/  BRA `(.L_x_8) ;  /* 0x0000000000087947 */ /* 0x000fea0003800000 */
.L_x_9:
[----:B------:R-:W-:Y:S02]  /*0cf0*/  ULDC UR4, c[0x0][0x580] ;  /* 0x0001600000047ab9 */ /* 0x000fe40000000800 */
[----:B------:R-:W-:-:S07]  /*0d00*/  IMAD.U32 R154, RZ, RZ, UR4 ;  /* 0x00000004ff9a7e24 */ /* 0x000fce000f8e00ff */
.L_x_8:
[----:B------:R-:W-:Y:S02]  /*0d10*/  ULDC.64 UR4, c[0x0][0x5a0] ;  /* 0x0001680000047ab9 */ /* 0x000fe40000000a00 */
[----:B------:R-:W-:-:S04]  /*0d20*/  ISETP.NE.U32.AND P0, PT, RZ, UR4, PT ;  /* 0x00000004ff007c0c */ /* 0x000fc8000bf05070 */
[----:B------:R-:W-:-:S13]  /*0d30*/  ISETP.NE.AND.EX P0, PT, RZ, UR5, PT, P0 ;  /* 0x00000005ff007c0c */ /* 0x000fda000bf05300 */
[----:B------:R-:W-:Y:S05]  /*0d40*/  @!P0 BRA `(.L_x_10) ;  /* 0x00000000001c8947 */ /* 0x000fea0003800000 */
[----:B0-----:R-:W0:Y:S02]  /*0d50*/  LDC.64 R4, c[0x0][0x5a0] ;  /* 0x00016800ff047b82 */ /* 0x001e240000000a00 */
[----:B0-----:R-:W2:Y:S02]  /*0d60*/  LDG.E.64 R4, desc[UR36][R4.64] ;  /* 0x0000002404047981 */ /* 0x001ea4000c1e1b00 */
[----:B--2---:R-:W-:-:S04]  /*0d70*/  ISETP.NE.U32.AND P0, PT, R4, RZ, PT ;  /* 0x000000ff0400720c */ /* 0x004fc80003f05070 */
[----:B------:R-:W-:-:S13]  /*0d80*/  ISETP.NE.AND.EX P0, PT, R5, RZ, PT, P0 ;  /* 0x000000ff0500720c */ /* 0x000fda0003f05300 */
[----:B------:R-:W-:Y:S05]  /*0d90*/  @!P0 BRA `(.L_x_10) ;  /* 0x0000000000088947 */ /* 0x000fea0003800000 */
[----:B-1----:R0:W5:Y:S01]  /*0da0*/  LD.E R155, desc[UR36][R4.64] ;  /* 0x00000024049b7980 */ /* 0x002162000c101900 */
[----:B------:R-:W-:Y:S05]  /*0db0*/  BRA `(.L_x_11) ;  /* 0x0000000000247947 */ /* 0x000fea0003800000 */
.L_x_10:
[----:B------:R-:W-:Y:S02]  /*0dc0*/  ULDC.64 UR4, c[0x0][0x590] ;  /* 0x0001640000047ab9 */ /* 0x000fe40000000a00 */
[----:B------:R-:W-:-:S04]  /*0dd0*/  ISETP.NE.U32.AND P0, PT, RZ, UR4, PT ;  /* 0x00000004ff007c0c */ /* 0x000fc8000bf05070 */
[----:B------:R-:W-:-:S13]  /*0de0*/  ISETP.NE.AND.EX P0, PT, RZ, UR5, PT, P0 ;  /* 0x00000005ff007c0c */ /* 0x000fda000bf05300 */
[----:B------:R-:W-:Y:S05]  /*0df0*/  @!P0 BRA `(.L_x_12) ;  /* 0x00000000000c8947 */ /* 0x000fea0003800000 */
[----:B0-----:R-:W1:Y:S02]  /*0e00*/  LDC.64 R4, c[0x0][0x590] ;  /* 0x00016400ff047b82 */ /* 0x001e640000000a00 */
[----:B-1----:R1:W5:Y:S01]  /*0e10*/  LDG.E R155, desc[UR36][R4.64] ;  /* 0x00000024049b7981 */ /* 0x002362000c1e1900 */
[----:B------:R-:W-:Y:S05]  /*0e20*/  BRA `(.L_x_11) ;  /* 0x0000000000087947 */ /* 0x000fea0003800000 */
.L_x_12:
[----:B------:R-:W-:Y:S02]  /*0e30*/  ULDC UR4, c[0x0][0x584] ;  /* 0x0001610000047ab9 */ /* 0x000fe40000000800 */
[----:B-1----:R-:W-:-:S07]  /*0e40*/  IMAD.U32 R155, RZ, RZ, UR4 ;  /* 0x00000004ff9b7e24 */ /* 0x002fce000f8e00ff */
.L_x_11:
[----:B------:R-:W-:-:S13]  /*0e50*/  LOP3.LUT P0, RZ, R0, 0xff, RZ, 0xc0, !PT ;  /* 0x000000ff00ff7812 */ /* 0x000fda000780c0ff */
[----:B------:R-:W-:Y:S05]  /*0e60*/  @!P0 EXIT ;  /* 0x000000000000894d */ /* 0x000fea0003800000 */
[----:B------:R-:W-:Y:S01]  /*0e70*/  ULDC UR4, c[0x0][0x28c] ;  /* 0x0000a30000047ab9 */ /* 0x000fe20000000800 */
[----:B------:R-:W-:Y:S01]  /*0e80*/  LOP3.LUT R158, R19, 0x1, RZ, 0xfc, !PT ;  /* 0x00000001139e7812 */ /* 0x000fe200078efcff */
[----:B------:R-:W-:Y:S01]  /*0e90*/  UIADD3 UR4, UR4, 0x7f, URZ ;  /* 0x0000007f04047890 */ /* 0x000fe2000fffe03f */
[----:B------:R-:W-:Y:S01]  /*0ea0*/  UMOV UR38, URZ ;  /* 0x0000003f00267c82 */ /* 0x000fe20008000000 */
[----:B------:R-:W-:Y:S02]  /*0eb0*/  UMOV UR39, URZ ;  /* 0x0000003f00277c82 */ /* 0x000fe40008000000 */
[----:B------:R-:W-:-:S04]  /*0ec0*/  USHF.R.S32.HI UR5, URZ, 0x1f, UR4 ;  /* 0x0000001f3f057899 */ /* 0x000fc80008011404 */
[----:B------:R-:W-:-:S04]  /*0ed0*/  ULEA.HI UR5, UR5, UR4, URZ, 0x7 ;  /* 0x0000000405057291 */ /* 0x000fc8000f8f383f */
[----:B------:R-:W-:-:S12]  /*0ee0*/  USHF.R.S32.HI UR40, URZ, 0x7, UR5 ;  /* 0x000000073f287899 */ /* 0x000fd80008011405 */
.L_x_286:
[----:B------:R-:W-:Y:S01]  /*0ef0*/  LOP3.LUT R0, R18, 0x80, RZ, 0xc0, !PT ;  /* 0x0000008012007812 */ /* 0x000fe200078ec0ff */
[----:B--2---:R-:W2:Y:S01]  /*0f00*/  S2UR UR7, SR_CgaCtaId ;  /* 0x00000000000779c3 */ /* 0x004ea20000008800 */
[----:B------:R-:W-:Y:S02]  /*0f10*/  UMOV UR6, 0x400 ;  /* 0x0000040000067882 */ /* 0x000fe40000000000 */
[----:B------:R-:W-:-:S06]  /*0f20*/  SHF.R.U32.HI R0, RZ, 0x7, R0 ;  /* 0x00000007ff007819 */ /* 0x000fcc0000011600 */
[----:B---3--:R-:W3:Y:S01]  /*0f30*/  SHFL.IDX PT, R0, R0, RZ, 0x1f ;  /* 0x00001fff00007589 */ /* 0x008ee200000e0000 */
[----:B--2---:R-:W-:Y:S01]  /*0f40*/  ULEA UR42, UR7, UR6, 0x18 ;  /* 0x00000006072a7291 */ /* 0x004fe2000f8ec03f */
[----:B---3--:R-:W-:-:S13]  /*0f50*/  R2UR UR4, R0 ;  /* 0x00000000000472ca */ /* 0x008fda00000e0000 */
[----:B------:R-:W-:-:S04]  /*0f60*/  ULEA.HI UR5, UR4, UR4, URZ, 0x1 ;  /* 0x0000000404057291 */ /* 0x000fc8000f8f083f */
[----:B------:R-:W-:-:S04]  /*0f70*/  ULOP3.LUT UR5, UR5, 0x7fffe, URZ, 0xc0, !UPT ;  /* 0x0007fffe05057892 */ /* 0x000fc8000f8ec03f */
[----:B------:R-:W-:-:S03]  /*0f80*/  UIADD3 UR5, UR4, -UR5, URZ ;  /* 0x8000000504057290 */ /* 0x000fc6000fffe03f */
[----:B------:R-:W-:Y:S01]  /*0f90*/  ULDC UR4, c[0x0][0x28c] ;  /* 0x0000a30000047ab9 */ /* 0x000fe20000000800 */
[----:B------:R-:W-:Y:S01]  /*0fa0*/  ULEA UR5, UR5, UR42, 0xd ;  /* 0x0000002a05057291 */ /* 0x000fe2000f8e683f */
[----:B------:R-:W-:-:S03]  /*0fb0*/  ISETP.LT.AND P0, PT, RZ, UR4, PT ;  /* 0x00000004ff007c0c */ /* 0x000fc6000bf01270 */
[----:B------:R-:W-:-:S04]  /*0fc0*/  UIADD3 UR5, UR5, 0x100, URZ ;  /* 0x0000010005057890 */ /* 0x000fc8000fffe03f */
[----:B------:R-:W-:-:S04]  /*0fd0*/  USHF.R.U32.HI UR5, URZ, 0x4, UR5 ;  /* 0x000000043f057899 */ /* 0x000fc80008011605 */
[----:B------:R-:W-:Y:S02]  /*0fe0*/  ULOP3.LUT UR41, UR5, 0x3fff, URZ, 0xc0, !UPT ;  /* 0x00003fff05297892 */ /* 0x000fe4000f8ec03f */
[----:B-1----:R-:W-:Y:S10]  /*0ff0*/  @P0 BRA `(.L_x_13) ;  /* 0x0000000000400947 */ /* 0x002ff40003800000 */
[----:B------:R-:W-:Y:S01]  /*1000*/  MOV R0, 0x0 ;  /* 0x0000000000007802 */ /* 0x000fe20000000f00 */
[----:B------:R-:W-:Y:S01]  /*1010*/  ULDC.64 UR4, c[0x4][0x68] ;  /* 0x01001a0000047ab9 */ /* 0x000fe20000000a00 */
[----:B------:R-:W-:Y:S01]  /*1020*/  ULDC.64 UR6, c[0x4][0x8] ;  /* 0x0100020000067ab9 */ /* 0x000fe20000000a00 */
[----:B01----:R-:W-:Y:S01]  /*1030*/  IMAD.U32 R4, RZ, RZ, UR4 ;  /* 0x00000004ff047e24 */ /* 0x003fe2000f8e00ff */
[----:B------:R0:W1:Y:S01]  /*1040*/  LDC.64 R14, c[0x4][R0] ;  /* 0x01000000000e7b82 */ /* 0x0000620000000a00 */
[----:B------:R-:W-:Y:S01]  /*1050*/  IMAD.U32 R5, RZ, RZ, UR5 ;  /* 0x00000005ff057e24 */ /* 0x000fe2000f8e00ff */
[----:B------:R-:W-:Y:S01]  /*1060*/  ULDC.64 UR4, c[0x4][0x70] ;  /* 0x01001c0000047ab9 */ /* 0x000fe20000000a00 */
[----:B------:R-:W-:Y:S02]  /*1070*/  IMAD.U32 R10, RZ, RZ, UR6 ;  /* 0x00000006ff0a7e24 */ /* 0x000fe4000f8e00ff */
[----:B------:R-:W-:Y:S02]  /*1080*/  IMAD.U32 R6, RZ, RZ, UR4 ;  /* 0x00000004ff067e24 */ /* 0x000fe4000f8e00ff */
[----:B------:R-:W-:-:S02]  /*1090*/  IMAD.U32 R7, RZ, RZ, UR5 ;  /* 0x00000005ff077e24 */ /* 0x000fc4000f8e00ff */
[----:B------:R-:W-:Y:S02]  /*10a0*/  IMAD.U32 R11, RZ, RZ, UR7 ;  /* 0x00000007ff0b7e24 */ /* 0x000fe4000f8e00ff */
[----:B------:R-:W-:Y:S02]  /*10b0*/  IMAD.MOV.U32 R8, RZ, RZ, 0x1e1 ;  /* 0x000001e1ff087424 */ /* 0x000fe400078e00ff */
[----:B------:R-:W-:Y:S02]  /*10c0*/  IMAD.MOV.U32 R12, RZ, RZ, 0x1 ;  /* 0x00000001ff0c7424 */ /* 0x000fe400078e00ff */
[----:B0-----:R-:W-:-:S07]  /*10d0*/  IMAD.MOV.U32 R13, RZ, RZ, RZ ;  /* 0x000000ffff0d7224 */ /* 0x001fce00078e00ff */
[----:B------:R-:W-:-:S07]  /*10e0*/  LEPC R20, `(.L_x_13) ;  /* 0x000000001014794e */ /* 0x000fce0000000000 */
[----:B-1---5:R-:W-:Y:S05]  /*10f0*/  CALL.ABS.NOINC R14 ;  /* 0x000000000e007343 */ /* 0x022fea0003c00000 */
.L_x_13:
[----:B------:R-:W-:-:S13]  /*1100*/  ISETP.NE.AND P0, PT, R158, 0x3, PT ;  /* 0x000000039e00780c */ /* 0x000fda0003f05270 */
[----:B------:R-:W-:Y:S05]  /*1110*/  @!P0 BRA `(.L_x_14) ;  /* 0x0000000000048947 */ /* 0x000fea0003800000 */
[----:B------:R-:W-:Y:S01]  /*1120*/  BPT.TRAP 0x1 ;  /* 0x000000040000795c */ /* 0x000fe20000300000 */
.L_x_14:
[----:B------:R-:W-:Y:S02]  /*1130*/  IMAD.U32 R3, RZ, RZ, UR39 ;  /* 0x00000027ff037e24 */ /* 0x000fe4000f8e00ff */
[----:B------:R-:W-:-:S03]  /*1140*/  IMAD.U32 R0, RZ, RZ, UR38 ;  /* 0x00000026ff007e24 */ /* 0x000fc6000f8e00ff */
[----:B------:R-:W-:Y:S02]  /*1150*/  LEA R3, R3, UR42, 0x3 ;  /* 0x0000002a03037c11 */ /* 0x000fe4000f8e18ff */
[----:B------:R-:W-:-:S04]  /*1160*/  SHF.L.U32 R0, R0, 0x1f, RZ ;  /* 0x0000001f00007819 */ /* 0x000fc800000006ff */
[----:B------:R2:W3:Y:S01]  /*1170*/  SYNCS.PHASECHK.TRANS64.TRYWAIT P1, [R3+URZ], R0 ;  /* 0x00000000030075a7 */ /* 0x0004e2000802017f */
[----:B------:R-:W-:Y:S05]  /*1180*/  @!P0 BRA `(.L_x_15) ;  /* 0x0000000000048947 */ /* 0x000fea0003800000 */
[----:B------:R-:W-:Y:S01]  /*1190*/  BPT.TRAP 0x1 ;  /* 0x000000040000795c */ /* 0x000fe20000300000 */
.L_x_15:
[----:B---3--:R-:W-:Y:S05]  /*11a0*/  @P1 BRA `(.L_x_16) ;  /* 0x0000000000081947 */ /* 0x008fea0003800000 */
[----:B------:R-:W3:Y:S02]  /*11b0*/  SYNCS.PHASECHK.TRANS64.TRYWAIT P1, [R3+URZ], R0 ;  /* 0x00000000030075a7 */ /* 0x000ee4000802017f */
[----:B---3--:R-:W-:Y:S05]  /*11c0*/  @!P1 BRA `(.L_x_17) ;  /* 0x000000a400d09947 */ /* 0x008fea0003800000 */
.L_x_16:
[----:B------:R-:W-:-:S04]  /*11d0*/  UISETP.LT.AND UP0, UPT, UR40, 0x1, UPT ;  /* 0x000000012800788c */ /* 0x000fc8000bf01270 */
[----:B------:R-:W-:-:S04]  /*11e0*/  USEL UR4, UR40, 0x1, UP0 ;  /* 0x0000000128047887 */ /* 0x000fc80008000000 */
[----:B------:R-:W-:-:S06]  /*11f0*/  UIADD3 UR4, UR40, -UR4, URZ ;  /* 0x8000000428047290 */ /* 0x000fcc000fffe03f */
[----:B--23--:R-:W-:Y:S01]  /*1200*/  IMAD.U32 R0, RZ, RZ, UR4 ;  /* 0x00000004ff007e24 */ /* 0x00cfe2000f8e00ff */
[----:B------:R-:W-:Y:S05]  /*1210*/  WARPSYNC.ALL ;  /* 0x0000000000007948 */ /* 0x000fea0003800000 */
[----:B------:R-:W-:Y:S01]  /*1220*/  ISETP.GE.AND P1, PT, R0, 0x1, PT ;  /* 0x000000010000780c */ /* 0x000fe20003f26270 */
[----:B------:R-:W-:Y:S01]  /*1230*/  UIADD3 UR4, UR42, 0x10100, URZ ;  /* 0x000101002a047890 */ /* 0x000fe2000fffe03f */
[----:B------:R-:W-:Y:S01]  /*1240*/  WARPGROUP.ARRIVE ;  /* 0x00000000000079c5 */ /* 0x000fe20000000000 */
[----:B------:R-:W-:Y:S01]  /*1250*/  UMOV UR9, 0x40000040 ;  /* 0x4000004000097882 */ /* 0x000fe20000000000 */
[----:B------:R-:W-:Y:S01]  /*1260*/  UMOV UR11, 0x40000040 ;  /* 0x40000040000b7882 */ /* 0x000fe20000000000 */
[----:B------:R-:W-:-:S04]  /*1270*/  USHF.R.U32.HI UR4, URZ, 0x4, UR4 ;  /* 0x000000043f047899 */ /* 0x000fc80008011604 */
[----:B------:R-:W-:Y:S02]  /*1280*/  ULOP3.LUT UR5, UR4, 0x3fff, URZ, 0xc0, !UPT ;  /* 0x00003fff04057892 */ /* 0x000fe4000f8ec03f */
[----:B------:R-:W-:Y:S02]  /*1290*/  ULOP3.LUT UR4, UR41, 0x10000, URZ, 0xfc, !UPT ;  /* 0x0001000029047892 */ /* 0x000fe4000f8efc3f */
[----:B------:R-:W-:Y:S02]  /*12a0*/  ULOP3.LUT UR5, UR5, 0x10000, URZ, 0xfc, !UPT ;  /* 0x0001000005057892 */ /* 0x000fe4000f8efc3f */
[----:B------:R-:W-:Y:S02]  /*12b0*/  ULEA UR6, UR39, UR4, 0xb ;  /* 0x0000000427067291 */ /* 0x000fe4000f8e583f */
[----:B------:R-:W-:-:S05]  /*12c0*/  ULEA UR7, UR39, UR5, 0xc ;  /* 0x0000000527077291 */ /* 0x000fca000f8e603f */
[----:B------:R-:W-:Y:S02]  /*12d0*/  UMOV UR8, UR6 ;  /* 0x0000000600087c82 */ /* 0x000fe40008000000 */
[----:B------:R-:W-:Y:S02]  /*12e0*/  UMOV UR10, UR7 ;  /* 0x00000007000a7c82 */ /* 0x000fe40008000000 */
[----:B------:R-:W-:Y:S01]  /*12f0*/  HGMMA.64x256x16.F32 R24, gdesc[UR8], RZ, !UPT, gsb0 ;  /* 0x03e00000081879f0 */ /* 0x000fe2000c0008ff */
[----:B------:R-:W-:Y:S02]  /*1300*/  UIADD3 UR8, UR6, 0x2, URZ ;  /* 0x0000000206087890 */ /* 0x000fe4000fffe03f */
[----:B------:R-:W-:Y:S01]  /*1310*/  UIADD3 UR10, UR7, 0x2, URZ ;  /* 0x00000002070a7890 */ /* 0x000fe2000fffe03f */
[----:B------:R-:W-:Y:S01]  /*1320*/  UMOV UR9, 0x40000040 ;  /* 0x4000004000097882 */ /* 0x000fe20000000000 */
[----:B------:R-:W-:Y:S01]  /*1330*/  UMOV UR11, 0x40000040 ;  /* 0x40000040000b7882 */ /* 0x000fe20000000000 */
[----:B------:R-:W-:-:S02]  /*1340*/  WARPGROUP.DEPBAR.LE gsb0, 0x0 ;  /* 0x00008000000079c5 */ /* 0x000fc40000010000 */
[----:B------:R-:W-:-:S15]  /*1350*/  WARPGROUP.ARRIVE ;  /* 0x00000000000079c5 */ /* 0x000fde0000000000 */
[----:B------:R-:W-:-:S05]  /*1360*/  NOP ;  /* 0x0000000000007918 */ /* 0x000fca0000000000 */
[----:B------:R-:W-:Y:S01]  /*1370*/  HGMMA.64x256x16.F32 R24, gdesc[UR8], R24, gsb0 ;  /* 0x03e00000081879f0 */ /* 0x000fe20008000818 */
[----:B------:R-:W-:Y:S02]  /*1380*/  UIADD3 UR8, UR6, 0x4, URZ ;  /* 0x0000000406087890 */ /* 0x000fe4000fffe03f */
[----:B------:R-:W-:Y:S01]  /*1390*/  UIADD3 UR10, UR7, 0x4, URZ ;  /* 0x00000004070a7890 */ /* 0x000fe2000fffe03f */
[----:B------:R-:W-:Y:S01]  /*13a0*/  UMOV UR9, 0x40000040 ;  /* 0x4000004000097882 */ /* 0x000fe20000000000 */
[----:B------:R-:W-:Y:S01]  /*13b0*/  UMOV UR11, 0x40000040 ;  /* 0x40000040000b7882 */ /* 0x000fe20000000000 */
[----:B------:R-:W-:Y:S02]  /*13c0*/  WARPGROUP.DEPBAR.LE gsb0, 0x0 ;  /* 0x00008000000079c5 */ /* 0x000fe40000010000 */
        /* <DEDUP_REMOVED lines=42> */
[----:B------:R-:W-:Y:S03]  /*1670*/  HGMMA.64x256x16.F32 R24, gdesc[UR8], R24, gsb0 ;  /* 0x03e00000081879f0 */ /* 0x000fe60008000818 */
[----:B------:R-:W-:Y:S02]  /*1680*/  WARPGROUP.DEPBAR.LE gsb0, 0x0 ;  /* 0x00008000000079c5 */ /* 0x000fe40000010000 */
[----:B------:R-:W-:Y:S05]  /*1690*/  @!P1 BRA `(.L_x_18) ;  /* 0x0000000400a49947 */ /* 0x000fea0003800000 */
[----:B------:R-:W-:-:S04]  /*16a0*/  UIADD3 UR6, UR39, 0x1, URZ ;  /* 0x0000000127067890 */ /* 0x000fc8000fffe03f */
[----:B------:R-:W-:-:S04]  /*16b0*/  UISETP.NE.AND UP0, UPT, UR6, 0x2, UPT ;  /* 0x000000020600788c */ /* 0x000fc8000bf05270 */
[----:B------:R-:W-:Y:S02]  /*16c0*/  USEL UR7, URZ, 0x1, UP0 ;  /* 0x000000013f077887 */ /* 0x000fe40008000000 */
[----:B------:R-:W-:Y:S02]  /*16d0*/  USEL UR6, UR6, URZ, UP0 ;  /* 0x0000003f06067287 */ /* 0x000fe40008000000 */
[----:B------:R-:W-:-:S06]  /*16e0*/  ULOP3.LUT UR7, UR38, UR7, URZ, 0x3c, !UPT ;  /* 0x0000000726077292 */ /* 0x000fcc000f8e3c3f */
[----:B01----:R-:W-:Y:S01]  /*16f0*/  IMAD.U32 R5, RZ, RZ, UR7 ;  /* 0x00000007ff057e24 */ /* 0x003fe2000f8e00ff */
[----:B------:R-:W-:-:S06]  /*1700*/  UMOV UR7, UR39 ;  /* 0x0000002700077c82 */ /* 0x000fcc0008000000 */
.L_x_25:
[----:B01----:R-:W-:Y:S05]  /*1710*/  @!P0 BRA `(.L_x_19) ;  /* 0x0000000000048947 */ /* 0x003fea0003800000 */
[----:B------:R-:W-:Y:S01]  /*1720*/  BPT.TRAP 0x1 ;  /* 0x000000040000795c */ /* 0x000fe20000300000 */
.L_x_19:
[----:B------:R-:W0:Y:S01]  /*1730*/  S2UR UR9, SR_CgaCtaId ;  /* 0x00000000000979c3 */ /* 0x000e220000008800 */
[----:B------:R-:W-:Y:S01]  /*1740*/  UMOV UR8, 0x400 ;  /* 0x0000040000087882 */ /* 0x000fe20000000000 */
[----:B------:R-:W-:Y:S01]  /*1750*/  SHF.L.U32 R3, R5, 0x1f, RZ ;  /* 0x0000001f05037819 */ /* 0x000fe200000006ff */
[----:B0-----:R-:W-:-:S04]  /*1760*/  ULEA UR8, UR9, UR8, 0x18 ;  /* 0x0000000809087291 */ /* 0x001fc8000f8ec03f */
[----:B------:R-:W-:-:S09]  /*1770*/  ULEA UR9, UR6, UR8, 0x3 ;  /* 0x0000000806097291 */ /* 0x000fd2000f8e183f */
[----:B------:R0:W1:Y:S01]  /*1780*/  SYNCS.PHASECHK.TRANS64.TRYWAIT P1, [UR9], R3 ;  /* 0x00000003ff0075a7 */ /* 0x0000620008020149 */
[----:B------:R-:W-:Y:S05]  /*1790*/  @!P0 BRA `(.L_x_20) ;  /* 0x0000000000048947 */ /* 0x000fea0003800000 */
[----:B------:R-:W-:Y:S01]  /*17a0*/  BPT.TRAP 0x1 ;  /* 0x000000040000795c */ /* 0x000fe20000300000 */
.L_x_20:
[----:B-1----:R-:W-:Y:S05]  /*17b0*/  @P1 BRA `(.L_x_21) ;  /* 0x0000000000081947 */ /* 0x002fea0003800000 */
[----:B------:R-:W1:Y:S02]  /*17c0*/  SYNCS.PHASECHK.TRANS64.TRYWAIT P1, [UR9], R3 ;  /* 0x00000003ff0075a7 */ /* 0x000e640008020149 */
[----:B-1----:R-:W-:Y:S05]  /*17d0*/  @!P1 BRA `(.L_x_22) ;  /* 0x000000a000609947 */ /* 0x002fea0003800000 */
.L_x_21:
[----:B------:R-:W-:Y:S01]  /*17e0*/  ULEA UR9, UR6, UR4, 0xb ;  /* 0x0000000406097291 */ /* 0x000fe2000f8e583f */
[----:B------:R-:W-:Y:S01]  /*17f0*/  WARPGROUP.ARRIVE ;  /* 0x00000000000079c5 */ /* 0x000fe20000000000 */
[----:B------:R-:W-:Y:S01]  /*1800*/  ULEA UR10, UR6, UR5, 0xc ;  /* 0x00000005060a7291 */ /* 0x000fe2000f8e603f */
[----:B------:R-:W-:Y:S01]  /*1810*/  UMOV UR13, 0x40000040 ;  /* 0x40000040000d7882 */ /* 0x000fe20000000000 */
[----:B------:R-:W-:-:S03]  /*1820*/  UMOV UR15, 0x40000040 ;  /* 0x40000040000f7882 */ /* 0x000fc60000000000 */
[----:B------:R-:W-:Y:S02]  /*1830*/  UMOV UR12, UR9 ;  /* 0x00000009000c7c82 */ /* 0x000fe40008000000 */
[----:B------:R-:W-:Y:S02]  /*1840*/  UMOV UR14, UR10 ;  /* 0x0000000a000e7c82 */ /* 0x000fe40008000000 */
[----:B------:R-:W-:Y:S01]  /*1850*/  HGMMA.64x256x16.F32 R24, gdesc[UR12], R24, gsb0 ;  /* 0x03e000000c1879f0 */ /* 0x000fe20008000818 */
        /* <DEDUP_REMOVED lines=58> */
[----:B------:R-:W-:Y:S01]  /*1c00*/  BPT.TRAP 0x1 ;  /* 0x000000040000795c */ /* 0x000fe20000300000 */
.L_x_23:
[----:B------:R-:W-:Y:S01]  /*1c10*/  ULEA UR8, UR7, UR8, 0x3 ;  /* 0x0000000807087291 */ /* 0x000fe2000f8e183f */
[----:B------:R-:W-:-:S03]  /*1c20*/  ISETP.GT.U32.AND P1, PT, R19, 0x1, PT ;  /* 0x000000011300780c */ /* 0x000fc60003f24070 */
[----:B------:R-:W-:-:S04]  /*1c30*/  UIADD3 UR8, UR8, 0x10, URZ ;  /* 0x0000001008087890 */ /* 0x000fc8000fffe03f */
[----:B------:R-:W-:-:S09]  /*1c40*/  UPRMT UR8, URZ, 0x654, UR8 ;  /* 0x000006543f087896 */ /* 0x000fd20008000008 */
[----:B------:R-:W-:Y:S01]  /*1c50*/  SYNCS.ARRIVE.TRANS64.RED.A1T0 RZ, [UR8], RZ ;  /* 0x000000ffffff79a7 */ /* 0x000fe20008100408 */
[----:B------:R-:W-:Y:S05]  /*1c60*/  @P1 BRA `(.L_x_24) ;  /* 0x0000000000041947 */ /* 0x000fea0003800000 */
[----:B------:R-:W-:Y:S01]  /*1c70*/  BPT.TRAP 0x1 ;  /* 0x000000040000795c */ /* 0x000fe20000300000 */
.L_x_24:
[----:B------:R-:W-:Y:S01]  /*1c80*/  UIADD3 UR6, UR6, 0x1, URZ ;  /* 0x0000000106067890 */ /* 0x000fe2000fffe03f */
[C---:B------:R-:W-:Y:S01]  /*1c90*/  ISETP.GT.AND P1, PT, R0.reuse, 0x1, PT ;  /* 0x000000010000780c */ /* 0x040fe20003f24270 */
[----:B------:R-:W-:Y:S01]  /*1ca0*/  UIADD3 UR7, UR7, 0x1, URZ ;  /* 0x0000000107077890 */ /* 0x000fe2000fffe03f */
[----:B------:R-:W-:Y:S01]  /*1cb0*/  VIADD R0, R0, 0xffffffff ;  /* 0xffffffff00007836 */ /* 0x000fe20000000000 */
[----:B------:R-:W-:Y:S02]  /*1cc0*/  UISETP.NE.AND UP0, UPT, UR6, 0x2, UPT ;  /* 0x000000020600788c */ /* 0x000fe4000bf05270 */
[----:B------:R-:W-:Y:S02]  /*1cd0*/  UISETP.NE.AND UP1, UPT, UR7, 0x2, UPT ;  /* 0x000000020700788c */ /* 0x000fe4000bf25270 */
[----:B------:R-:W-:Y:S02]  /*1ce0*/  USEL UR8, URZ, 0x1, UP0 ;  /* 0x000000013f087887 */ /* 0x000fe40008000000 */
[----:B------:R-:W-:-:S02]  /*1cf0*/  USEL UR6, UR6, URZ, UP0 ;  /* 0x0000003f06067287 */ /* 0x000fc40008000000 */
[----:B------:R-:W-:Y:S02]  /*1d00*/  USEL UR7, UR7, URZ, UP1 ;  /* 0x0000003f07077287 */ /* 0x000fe40008800000 */
[----:B------:R-:W-:Y:S01]  /*1d10*/  LOP3.LUT R5, R5, UR8, RZ, 0x3c, !PT ;  /* 0x0000000805057c12 */ /* 0x000fe2000f8e3cff */
[----:B------:R-:W-:Y:S09]  /*1d20*/  @P1 BRA `(.L_x_25) ;  /* 0xfffffff800781947 */ /* 0x000ff2000383ffff */
.L_x_18:
[----:B------:R-:W2:Y:S02]  /*1d30*/  LDC R0, c[0x0][0x28c] ;  /* 0x0000a300ff007b82 */ /* 0x000ea40000000800 */
[----:B--2---:R-:W-:-:S13]  /*1d40*/  ISETP.GE.AND P1, PT, R0, 0x1, PT ;  /* 0x000000010000780c */ /* 0x004fda0003f26270 */
[----:B------:R-:W-:Y:S05]  /*1d50*/  @!P1 BRA `(.L_x_26) ;  /* 0x0000000000409947 */ /* 0x000fea0003800000 */
[----:B------:R-:W-:Y:S05]  /*1d60*/  @!P0 BRA `(.L_x_27) ;  /* 0x0000000000048947 */ /* 0x000fea0003800000 */
[----:B------:R-:W-:Y:S01]  /*1d70*/  BPT.TRAP 0x1 ;  /* 0x000000040000795c */ /* 0x000fe20000300000 */
.L_x_27:
[----:B------:R-:W2:Y:S01]  /*1d80*/  S2UR UR6, SR_CgaCtaId ;  /* 0x00000000000679c3 */ /* 0x000ea20000008800 */
[----:B------:R-:W-:Y:S01]  /*1d90*/  UISETP.LT.AND UP0, UPT, UR40, 0x1, UPT ;  /* 0x000000012800788c */ /* 0x000fe2000bf01270 */
[----:B------:R-:W-:Y:S01]  /*1da0*/  ISETP.GT.U32.AND P0, PT, R19, 0x1, PT ;  /* 0x000000011300780c */ /* 0x000fe20003f04070 */
[----:B------:R-:W-:Y:S02]  /*1db0*/  UMOV UR5, 0x400 ;  /* 0x0000040000057882 */ /* 0x000fe40000000000 */
[----:B------:R-:W-:-:S04]  /*1dc0*/  USEL UR4, UR40, 0x1, UP0 ;  /* 0x0000000128047887 */ /* 0x000fc80008000000 */
[----:B------:R-:W-:-:S04]  /*1dd0*/  UIADD3 UR4, UR39, UR40, -UR4 ;  /* 0x0000002827047290 */ /* 0x000fc8000fffe804 */
[----:B------:R-:W-:-:S04]  /*1de0*/  USHF.L.U32 UR4, UR4, 0x3, URZ ;  /* 0x0000000304047899 */ /* 0x000fc8000800063f */
[----:B------:R-:W-:Y:S02]  /*1df0*/  ULOP3.LUT UR4, UR4, 0x8, URZ, 0xc0, !UPT ;  /* 0x0000000804047892 */ /* 0x000fe4000f8ec03f */
[----:B--2---:R-:W-:-:S04]  /*1e00*/  ULEA UR5, UR6, UR5, 0x18 ;  /* 0x0000000506057291 */ /* 0x004fc8000f8ec03f */
[----:B------:R-:W-:-:S04]  /*1e10*/  UIADD3 UR4, UR5, 0x10, UR4 ;  /* 0x0000001005047890 */ /* 0x000fc8000fffe004 */
[----:B------:R-:W-:-:S09]  /*1e20*/  UPRMT UR4, URZ, 0x654, UR4 ;  /* 0x000006543f047896 */ /* 0x000fd20008000004 */
[----:B------:R-:W-:Y:S01]  /*1e30*/  SYNCS.ARRIVE.TRANS64.RED.A1T0 RZ, [UR4], RZ ;  /* 0x000000ffffff79a7 */ /* 0x000fe20008100404 */
[----:B------:R-:W-:Y:S05]  /*1e40*/  @P0 BRA `(.L_x_26) ;  /* 0x0000000000040947 */ /* 0x000fea0003800000 */
[----:B------:R-:W-:Y:S01]  /*1e50*/  BPT.TRAP 0x1 ;  /* 0x000000040000795c */ /* 0x000fe20000300000 */
.L_x_26:
[----:B------:R-:W2:Y:S01]  /*1e60*/  LDC R7, c[0x0][0x288] ;  /* 0x0000a200ff077b82 */ /* 0x000ea20000000800 */
[----:B01----:R-:W-:Y:S01]  /*1e70*/  SHF.R.U32.HI R3, RZ, 0x2, R18 ;  /* 0x00000002ff037819 */ /* 0x003fe20000011612 */
[----:B------:R-:W-:Y:S01]  /*1e80*/  UIADD3 UR39, UR40, UR39, URZ ;  /* 0x0000002728277290 */ /* 0x000fe2000fffe03f */
[C---:B------:R-:W-:Y:S01]  /*1e90*/  LOP3.LUT R4, R18.reuse, 0x60, RZ, 0xc0, !PT ;  /* 0x0000006012047812 */ /* 0x040fe200078ec0ff */
[----:B------:R-:W-:Y:S01]  /*1ea0*/  ULDC UR8, c[0x0][0x284] ;  /* 0x0000a10000087ab9 */ /* 0x000fe20000000800 */
[----:B------:R-:W-:Y:S01]  /*1eb0*/  LOP3.LUT R3, R3, 0x7, RZ, 0xc0, !PT ;  /* 0x0000000703037812 */ /* 0x000fe200078ec0ff */
[----:B------:R-:W-:Y:S01]  /*1ec0*/  USHF.R.U32.HI UR4, URZ, 0x1, UR39 ;  /* 0x000000013f047899 */ /* 0x000fe20008011627 */
[----:B------:R-:W-:Y:S01]  /*1ed0*/  SHF.R.U32.HI R10, RZ, 0x1, R4 ;  /* 0x00000001ff0a7819 */ /* 0x000fe20000011604 */
[----:B------:R-:W-:Y:S01]  /*1ee0*/  IMAD.SHL.U32 R4, R18, 0x2, RZ ;  /* 0x0000000212047824 */ /* 0x000fe200078e00ff */
[----:B------:R-:W-:Y:S01]  /*1ef0*/  LOP3.LUT R0, R22, 0x1, RZ, 0xc0, !PT ;  /* 0x0000000116007812 */ /* 0x000fe200078ec0ff */
[----:B------:R-:W-:Y:S01]  /*1f00*/  ULOP3.LUT UR4, UR4, 0x1, URZ, 0xc0, !UPT ;  /* 0x0000000104047892 */ /* 0x000fe2000f8ec03f */
[----:B------:R-:W-:Y:S01]  /*1f10*/  IADD3 R5, RZ, -R10, -R3 ;  /* 0x8000000aff057210 */ /* 0x000fe20007ffe803 */
[----:B------:R-:W-:Y:S01]  /*1f20*/  UISETP.GT.U32.AND UP1, UPT, UR39, 0x1, UPT ;  /* 0x000000012700788c */ /* 0x000fe2000bf24070 */
[----:B------:R-:W-:Y:S01]  /*1f30*/  LOP3.LUT R9, R4, 0x6, RZ, 0xc0, !PT ;  /* 0x0000000604097812 */ /* 0x000fe200078ec0ff */
[C---:B------:R-:W-:Y:S01]  /*1f40*/  IMAD.SHL.U32 R6, R0.reuse, 0x40, RZ ;  /* 0x0000004000067824 */ /* 0x040fe200078e00ff */
[----:B------:R-:W-:Y:S01]  /*1f50*/  UISETP.NE.U32.AND UP0, UPT, UR4, 0x1, UPT ;  /* 0x000000010400788c */ /* 0x000fe2000bf05070 */
[----:B------:R-:W-:Y:S01]  /*1f60*/  IMAD R11, R0, -0x40, R5 ;  /* 0xffffffc0000b7824 */ /* 0x000fe200078e0205 */
[----:B------:R-:W-:Y:S01]  /*1f70*/  LOP3.LUT R0, R18, 0x3, RZ, 0xc0, !PT ;  /* 0x0000000312007812 */ /* 0x000fe200078ec0ff */
[----:B------:R-:W-:Y:S01]  /*1f80*/  ULDC.64 UR6, c[0x0][0x5d0] ;  /* 0x0001740000067ab9 */ /* 0x000fe20000000a00 */
[----:B------:R-:W-:Y:S01]  /*1f90*/  PRMT R8, R9, 0x6540, R152 ;  /* 0x0000654009087816 */ /* 0x000fe20000000098 */
[----:B------:R-:W-:Y:S01]  /*1fa0*/  IMAD.SHL.U32 R152, R152, 0x100, RZ ;  /* 0x0000010098987824 */ /* 0x000fe200078e00ff */
[----:B------:R-:W-:Y:S01]  /*1fb0*/  SHF.R.S32.HI R21, RZ, 0x1f, R23 ;  /* 0x0000001fff157819 */ /* 0x000fe20000011417 */
[----:B------:R-:W-:Y:S01]  /*1fc0*/  UISETP.LT.U32.AND UP1, UPT, UR40, 0x2, UP1 ;  /* 0x000000022800788c */ /* 0x000fe20008f21070 */
[----:B------:R-:W-:Y:S01]  /*1fd0*/  SHF.R.S32.HI R9, RZ, 0x1f, R8 ;  /* 0x0000001fff097819 */ /* 0x000fe20000011408 */
[----:B--2---:R-:W-:Y:S01]  /*1fe0*/  IMAD R13, R0, -0x2, R7 ;  /* 0xfffffffe000d7824 */ /* 0x004fe200078e0207 */
[----:B------:R-:W-:Y:S01]  /*1ff0*/  ISETP.GE.AND P0, PT, R152, R7, PT ;  /* 0x000000079800720c */ /* 0x000fe20003f06270 */
[----:B------:R-:W-:Y:S01]  /*2000*/  IMAD.SHL.U32 R0, R153, 0x80, RZ ;  /* 0x0000008099007824 */ /* 0x000fe200078e00ff */
[----:B------:R-:W-:Y:S01]  /*2010*/  UISETP.GT.U32.AND UP0, UPT, UR40, 0x1, !UP0 ;  /* 0x000000012800788c */ /* 0x000fe2000c704070 */
[----:B------:R-:W-:Y:S01]  /*2020*/  IMAD R4, R21, UR6, RZ ;  /* 0x0000000615047c24 */ /* 0x000fe2000f8e02ff */
[----:B------:R-:W-:Y:S01]  /*2030*/  LOP3.LUT R3, R6, 0x40, R3, 0xe2, !PT ;  /* 0x0000004006037812 */ /* 0x000fe200078ee203 */
[----:B------:R-:W-:Y:S01]  /*2040*/  USEL UR5, URZ, 0x1, !UP1 ;  /* 0x000000013f057887 */ /* 0x000fe2000c800000 */
[C---:B------:R-:W-:Y:S01]  /*2050*/  ISETP.GE.OR P0, PT, R0.reuse, UR8, P0 ;  /* 0x0000000800007c0c */ /* 0x040fe20008706670 */
[----:B------:R-:W-:Y:S01]  /*2060*/  USEL UR4, URZ, 0x1, !UP0 ;  /* 0x000000013f047887 */ /* 0x000fe2000c000000 */
[----:B------:R-:W-:Y:S01]  /*2070*/  IMAD.WIDE R6, R153, 0x80, RZ ;  /* 0x0000008099067825 */ /* 0x000fe200078e02ff */
[----:B------:R-:W-:Y:S01]  /*2080*/  ULOP3.LUT UR39, UR39, 0x1, URZ, 0xc0, !UPT ;  /* 0x0000000127277892 */ /* 0x000fe2000f8ec03f */
[----:B------:R-:W-:Y:S01]  /*2090*/  IADD3 R0, -R0, UR8, R11 ;  /* 0x0000000800007c10 */ /* 0x000fe2000fffe10b */
[----:B------:R-:W-:Y:S01]  /*20a0*/  ULOP3.LUT UR38, UR4, UR38, UR5, 0x96, !UPT ;  /* 0x0000002604267292 */ /* 0x000fe2000f8e9605 */
[C---:B------:R-:W-:Y:S01]  /*20b0*/  IMAD R15, R23.reuse, UR7, R4 ;  /* 0x00000007170f7c24 */ /* 0x040fe2000f8e0204 */
[----:B------:R-:W-:Y:S01]  /*20c0*/  LOP3.LUT R167, R6, R3, R10, 0xfe, !PT ;  /* 0x0000000306a77212 */ /* 0x000fe200078efe0a */
[----:B------:R-:W-:-:S04]  /*20d0*/  IMAD.WIDE.U32 R4, R23, UR6, R8 ;  /* 0x0000000617047c25 */ /* 0x000fc8000f8e0008 */
[----:B------:R-:W-:Y:S02]  /*20e0*/  IMAD.IADD R5, R5, 0x1, R15 ;  /* 0x0000000105057824 */ /* 0x000fe400078e020f */
[----:B------:R-:W-:Y:S02]  /*20f0*/  IMAD.IADD R3, R13, 0x1, -R152 ;  /* 0x000000010d037824 */ /* 0x000fe400078e0a98 */
[----:B------:R-:W-:Y:S01]  /*2100*/  IMAD.MOV.U32 R153, RZ, RZ, -0x1 ;  /* 0xffffffffff997424 */ /* 0x000fe200078e00ff */
[----:B------:R-:W-:Y:S06]  /*2110*/  @P0 BRA `(.L_x_28) ;  /* 0x0000007800dc0947 */ /* 0x000fec0003800000 */
[----:B------:R-:W0:Y:S01]  /*2120*/  LDC.64 R10, c[0x0][0x5c8] ;  /* 0x00017200ff0a7b82 */ /* 0x000e220000000a00 */
[----:B-----5:R-:W-:Y:S01]  /*2130*/  FSETP.NEU.AND P0, PT, R155, RZ, PT ;  /* 0x000000ff9b00720b */ /* 0x020fe20003f0d000 */
[----:B------:R-:W-:Y:S01]  /*2140*/  BSSY B0, `(.L_x_28) ;  /* 0x00007b4000007945 */ /* 0x000fe20003800000 */
[----:B------:R-:W-:-:S04]  /*2150*/  ISETP.GT.AND P2, PT, R3, RZ, PT ;  /* 0x000000ff0300720c */ /* 0x000fc80003f44270 */
[----:B------:R-:W-:Y:S01]  /*2160*/  ISETP.GT.AND P1, PT, R0, RZ, P2 ;  /* 0x000000ff0000720c */ /* 0x000fe20001724270 */
[-C--:B0-----:R-:W-:Y:S02]  /*2170*/  IMAD R12, R7, R10.reuse, RZ ;  /* 0x0000000a070c7224 */ /* 0x081fe400078e02ff */
[----:B------:R-:W-:-:S04]  /*2180*/  IMAD.WIDE.U32 R160, R167, R10, R4 ;  /* 0x0000000aa7a07225 */ /* 0x000fc800078e0004 */
[----:B------:R-:W-:-:S04]  /*2190*/  IMAD R5, R167, R11, R12 ;  /* 0x0000000ba7057224 */ /* 0x000fc800078e020c */
[----:B------:R-:W-:Y:S01]  /*21a0*/  IMAD.IADD R169, R161, 0x1, R5 ;  /* 0x00000001a1a97824 */ /* 0x000fe200078e0205 */
[----:B------:R-:W-:Y:S06]  /*21b0*/  @!P0 BRA `(.L_x_29) ;  /* 0x0000005400988947 */ /* 0x000fec0003800000 */
[----:B------:R-:W0:Y:S01]  /*21c0*/  LDC.64 R14, c[0x0][0x5b8] ;  /* 0x00016e00ff0e7b82 */ /* 0x000e220000000a00 */
[----:B------:R-:W-:-:S07]  /*21d0*/  ULDC.64 UR4, c[0x0][0x5c0] ;  /* 0x0001700000047ab9 */ /* 0x000fce0000000a00 */
[----:B------:R-:W1:Y:S08]  /*21e0*/  LDC.64 R164, c[0x0][0x5b0] ;  /* 0x00016c00ffa47b82 */ /* 0x000e700000000a00 */
[----:B------:R-:W2:Y:S01]  /*21f0*/  LDC.64 R12, c[0x0][0x5a8] ;  /* 0x00016a00ff0c7b82 */ /* 0x000ea20000000a00 */
[-C--:B0-----:R-:W-:Y:S02]  /*2200*/  IMAD R4, R21, R14.reuse, RZ ;  /* 0x0000000e15047224 */ /* 0x081fe400078e02ff */
[----:B------:R-:W-:-:S04]  /*2210*/  IMAD.WIDE.U32 R162, R23, R14, R8 ;  /* 0x0000000e17a27225 */ /* 0x000fc800078e0008 */
[----:B------:R-:W-:Y:S02]  /*2220*/  IMAD R159, R23, R15, R4 ;  /* 0x0000000f179f7224 */ /* 0x000fe400078e0204 */
[-C--:B-1----:R-:W-:Y:S02]  /*2230*/  IMAD R6, R7, R164.reuse, RZ ;  /* 0x000000a407067224 */ /* 0x082fe400078e02ff */
[----:B------:R-:W-:Y:S02]  /*2240*/  IMAD.IADD R21, R163, 0x1, R159 ;  /* 0x00000001a3157824 */ /* 0x000fe400078e029f */
[----:B------:R-:W-:Y:S02]  /*2250*/  IMAD.MOV.U32 R20, RZ, RZ, R162 ;  /* 0x000000ffff147224 */ /* 0x000fe400078e00a2 */
[C---:B------:R-:W-:Y:S02]  /*2260*/  IMAD R161, R167.reuse, R165, R6 ;  /* 0x000000a5a7a17224 */ /* 0x040fe400078e0206 */
[----:B------:R-:W-:-:S04]  /*2270*/  IMAD.WIDE.U32 R4, R167, R164, R20 ;  /* 0x000000a4a7047225 */ /* 0x000fc800078e0014 */
[----:B------:R-:W-:Y:S01]  /*2280*/  IMAD.IADD R5, R5, 0x1, R161 ;  /* 0x0000000105057824 */ /* 0x000fe200078e02a1 */
[----:B--2---:R-:W-:-:S04]  /*2290*/  LEA R6, P0, R4, R12, 0x1 ;  /* 0x0000000c04067211 */ /* 0x004fc800078008ff */
[----:B------:R-:W-:-:S05]  /*22a0*/  LEA.HI.X R7, R4, R13, R5, 0x1, P0 ;  /* 0x0000000d04077211 */ /* 0x000fca00000f0c05 */
[----:B------:R0:W2:Y:S01]  /*22b0*/  @P1 LDG.E.LTC128B.U16 R15, desc[UR36][R6.64] ;  /* 0x00000024060f1981 */ /* 0x0000a2000c1e1520 */
[----:B------:R-:W-:Y:S01]  /*22c0*/  IMAD.WIDE.U32 R156, R167, R164, R8 ;  /* 0x000000a4a79c7225 */ /* 0x000fe200078e0008 */
[----:B------:R-:W-:Y:S03]  /*22d0*/  BSSY B1, `(.L_x_30) ;  /* 0x0000013000017945 */ /* 0x000fe60003800000 */
[----:B------:R-:W-:Y:S02]  /*22e0*/  IMAD.IADD R157, R161, 0x1, R157 ;  /* 0x00000001a19d7824 */ /* 0x000fe400078e029d */
[----:B------:R-:W-:-:S04]  /*22f0*/  IMAD.WIDE.U32 R156, R23, R14, R156 ;  /* 0x0000000e179c7225 */ /* 0x000fc800078e009c */
[----:B0-----:R-:W-:Y:S01]  /*2300*/  IMAD.IADD R7, R159, 0x1, R157 ;  /* 0x000000019f077824 */ /* 0x001fe200078e029d */
[----:B------:R-:W-:Y:S02]  /*2310*/  LEA R6, P4, R156, R12, 0x1 ;  /* 0x0000000c9c067211 */ /* 0x000fe400078808ff */
[----:B------:R-:W-:Y:S02]  /*2320*/  SHF.L.U64.HI R157, R164, 0x3, R165 ;  /* 0x00000003a49d7819 */ /* 0x000fe400000102a5 */
[----:B------:R-:W-:Y:S01]  /*2330*/  LEA.HI.X R7, R156, R13, R7, 0x1, P4 ;  /* 0x0000000d9c077211 */ /* 0x000fe200020f0c07 */
[----:B------:R-:W-:Y:S02]  /*2340*/  IMAD.SHL.U32 R156, R164, 0x8, RZ ;  /* 0x00000008a49c7824 */ /* 0x000fe400078e00ff */
[----:B--2---:R-:W-:-:S05]  /*2350*/  HADD2.F32 R4, -RZ, R15.H0_H0 ;  /* 0x2000000fff047230 */ /* 0x004fca0000004100 */
[----:B------:R-:W-:Y:S01]  /*2360*/  FMUL R5, R4, R155 ;  /* 0x0000009b04057220 */ /* 0x000fe20000400000 */
[----:B------:R-:W-:-:S03]  /*2370*/  LEA R4, P0, R160, UR4, 0x1 ;  /* 0x00000004a0047c11 */ /* 0x000fc6000f8008ff */
[----:B------:R-:W-:Y:S01]  /*2380*/  FFMA R24, R24, R154, R5 ;  /* 0x0000009a18187223 */ /* 0x000fe20000000005 */
[----:B------:R-:W-:Y:S02]  /*2390*/  LEA.HI.X R5, R160, UR5, R169, 0x1, P0 ;  /* 0x00000005a0057c11 */ /* 0x000fe400080f0ca9 */
[----:B------:R-:W-:Y:S02]  /*23a0*/  ISETP.GT.AND P0, PT, R3, 0x1, PT ;  /* 0x000000010300780c */ /* 0x000fe40003f04270 */
[----:B------:R-:W-:Y:S02]  /*23b0*/  F2FP.F16.F32.PACK_AB R24, RZ, R24 ;  /* 0x00000018ff18723e */ /* 0x000fe400000000ff */
[----:B------:R-:W-:-:S03]  /*23c0*/  ISETP.GT.AND P3, PT, R0, RZ, P0 ;  /* 0x000000ff0000720c */ /* 0x000fc60000764270 */
[----:B------:R0:W-:Y:S10]  /*23d0*/  @P1 STG.E.U16 desc[UR36][R4.64], R24 ;  /* 0x0000001804001986 */ /* 0x0001f4000c101524 */
[----:B------:R-:W-:Y:S05]  /*23e0*/  @!P3 BRA `(.L_x_31) ;  /* 0x000000000004b947 */ /* 0x000fea0003800000 */
[----:B------:R1:W5:Y:S02]  /*23f0*/  LDG.E.LTC128B.U16 R15, desc[UR36][R6.64+0x2] ;  /* 0x00000224060f7981 */ /* 0x000364000c1e1520 */
.L_x_31:
[----:B------:R-:W-:Y:S05]  /*2400*/  BSYNC B1 ;  /* 0x0000000000017941 */ /* 0x000fea0003800000 */
.L_x_30:
[----:B-----5:R-:W-:Y:S01]  /*2410*/  HADD2.F32 R20, -RZ, R15.H0_H0 ;  /* 0x2000000fff147230 */ /* 0x020fe20000004100 */
[----:B------:R-:W-:Y:S01]  /*2420*/  ISETP.GT.AND P2, PT, R0, 0x8, P2 ;  /* 0x000000080000780c */ /* 0x000fe20001744270 */
[----:B------:R-:W-:Y:S01]  /*2430*/  IMAD.WIDE.U32 R156, R167, R164, R156 ;  /* 0x000000a4a79c7225 */ /* 0x000fe200078e009c */
[----:B------:R-:W-:-:S03]  /*2440*/  PRMT R152, R15, 0x7610, R152 ;  /* 0x000076100f987816 */ /* 0x000fc60000000098 */
[----:B------:R-:W-:Y:S01]  /*2450*/  FMUL R20, R20, R155 ;  /* 0x0000009b14147220 */ /* 0x000fe20000400000 */
[----:B------:R-:W-:Y:S01]  /*2460*/  IMAD.IADD R161, R161, 0x1, R157 ;  /* 0x00000001a1a17824 */ /* 0x000fe200078e029d */
[----:B------:R-:W-:Y:S02]  /*2470*/  IADD3 R162, P1, R162, R156, RZ ;  /* 0x0000009ca2a27210 */ /* 0x000fe40007f3e0ff */
[----:B------:R-:W-:-:S03]  /*2480*/  FFMA R25, R25, R154, R20 ;  /* 0x0000009a19197223 */ /* 0x000fc60000000014 */
[----:B------:R-:W-:Y:S01]  /*2490*/  IMAD.X R21, R161, 0x1, R21, P1 ;  /* 0x00000001a1157824 */ /* 0x000fe200008e0615 */
[C---:B------:R-:W-:Y:S02]  /*24a0*/  LEA R20, P1, R162.reuse, R12, 0x1 ;  /* 0x0000000ca2147211 */ /* 0x040fe400078208ff */
[----:B------:R-:W-:Y:S02]  /*24b0*/  F2FP.F16.F32.PACK_AB R25, RZ, R25 ;  /* 0x00000019ff19723e */ /* 0x000fe400000000ff */
[----:B------:R-:W-:Y:S02]  /*24c0*/  LEA.HI.X R21, R162, R13, R21, 0x1, P1 ;  /* 0x0000000da2157211 */ /* 0x000fe400008f0c15 */
[----:B------:R-:W-:-:S05]  /*24d0*/  PRMT R157, R25, 0x7610, R157 ;  /* 0x00007610199d7816 */ /* 0x000fca000000009d */
[----:B------:R2:W-:Y:S04]  /*24e0*/  @P3 STG.E.U16 desc[UR36][R4.64+0x2], R157 ;  /* 0x0000029d04003986 */ /* 0x0005e8000c101524 */
[----:B------:R-:W0:Y:S01]  /*24f0*/  @P2 LDG.E.LTC128B.U16 R152, desc[UR36][R20.64] ;  /* 0x0000002414982981 */ /* 0x000e22000c1e1520 */
[----:B------:R-:W-:Y:S01]  /*2500*/  IADD3 R8, P1, R8, R156, RZ ;  /* 0x0000009c08087210 */ /* 0x000fe20007f3e0ff */
[----:B------:R-:W-:Y:S01]  /*2510*/  BSSY B1, `(.L_x_32) ;  /* 0x0000011000017945 */ /* 0x000fe20003800000 */
[----:B------:R-:W-:Y:S02]  /*2520*/  SHF.L.U64.HI R11, R10, 0x4, R11 ;  /* 0x000000040a0b7819 */ /* 0x000fe4000001020b */
[----:B------:R-:W-:Y:S01]  /*2530*/  ISETP.GT.AND P0, PT, R0, 0x8, P0 ;  /* 0x000000080000780c */ /* 0x000fe20000704270 */
[----:B------:R-:W-:Y:S01]  /*2540*/  IMAD.X R9, R9, 0x1, R161, P1 ;  /* 0x0000000109097824 */ /* 0x000fe200008e06a1 */
[----:B------:R-:W-:Y:S01]  /*2550*/  LEA R10, P1, R10, R4, 0x4 ;  /* 0x000000040a0a7211 */ /* 0x000fe200078220ff */
[----:B------:R-:W-:-:S04]  /*2560*/  IMAD.WIDE.U32 R14, R23, R14, R8 ;  /* 0x0000000e170e7225 */ /* 0x000fc800078e0008 */
[----:B------:R-:W-:Y:S01]  /*2570*/  IMAD.X R11, R11, 0x1, R5, P1 ;  /* 0x000000010b0b7824 */ /* 0x000fe200008e0605 */
[----:B------:R-:W-:Y:S01]  /*2580*/  LEA R8, P3, R14, R12, 0x1 ;  /* 0x0000000c0e087211 */ /* 0x000fe200078608ff */
[----:B------:R-:W-:-:S05]  /*2590*/  IMAD.IADD R9, R159, 0x1, R15 ;  /* 0x000000019f097824 */ /* 0x000fca00078e020f */
[----:B------:R-:W-:Y:S01]  /*25a0*/  LEA.HI.X R9, R14, R13, R9, 0x1, P3 ;  /* 0x0000000d0e097211 */ /* 0x000fe200018f0c09 */
[----:B0-----:R-:W-:-:S05]  /*25b0*/  HADD2.F32 R24, -RZ, R152.H0_H0 ;  /* 0x20000098ff187230 */ /* 0x001fca0000004100 */
[----:B------:R-:W-:-:S04]  /*25c0*/  FMUL R25, R24, R155 ;  /* 0x0000009b18197220 */ /* 0x000fc80000400000 */
[----:B------:R-:W-:-:S05]  /*25d0*/  FFMA R25, R26, R154, R25 ;  /* 0x0000009a1a197223 */ /* 0x000fca0000000019 */
[----:B------:R-:W-:-:S05]  /*25e0*/  F2FP.F16.F32.PACK_AB R25, RZ, R25 ;  /* 0x00000019ff19723e */ /* 0x000fca00000000ff */
[----:B------:R2:W-:Y:S01]  /*25f0*/  @P2 STG.E.U16 desc[UR36][R10.64], R25 ;  /* 0x000000190a002986 */ /* 0x0005e2000c101524 */
[----:B------:R-:W-:Y:S05]  /*2600*/  @!P0 BRA `(.L_x_33) ;  /* 0x0000000000048947 */ /* 0x000fea0003800000 */
[----:B------:R0:W5:Y:S02]  /*2610*/  LDG.E.LTC128B.U16 R152, desc[UR36][R8.64+0x2] ;  /* 0x0000022408987981 */ /* 0x000164000c1e1520 */
.L_x_33:
[----:B------:R-:W-:Y:S05]  /*2620*/  BSYNC B1 ;  /* 0x0000000000017941 */ /* 0x000fea0003800000 */
.L_x_32:
[----:B-----5:R-:W-:Y:S01]  /*2630*/  HADD2.F32 R12, -RZ, R152.H0_H0 ;  /* 0x20000098ff0c7230 */ /* 0x020fe20000004100 */
[----:B------:R-:W-:Y:S01]  /*2640*/  ISETP.GT.AND P1, PT, R3, 0x8, PT ;  /* 0x000000080300780c */ /* 0x000fe20003f24270 */
[----:B------:R-:W-:Y:S03]  /*2650*/  BSSY B1, `(.L_x_34) ;  /* 0x0000008000017945 */ /* 0x000fe60003800000 */
[----:B------:R-:W-:Y:S01]  /*2660*/  FMUL R12, R12, R155 ;  /* 0x0000009b0c0c7220 */ /* 0x000fe20000400000 */
[----:B------:R-:W-:-:S03]  /*2670*/  ISETP.GT.AND P2, PT, R0, RZ, P1 ;  /* 0x000000ff0000720c */ /* 0x000fc60000f44270 */
[----:B------:R-:W-:-:S05]  /*2680*/  FFMA R12, R27, R154, R12 ;  /* 0x0000009a1b0c7223 */ /* 0x000fca000000000c */
[----:B------:R-:W-:-:S05]  /*2690*/  F2FP.F16.F32.PACK_AB R12, RZ, R12 ;  /* 0x0000000cff0c723e */ /* 0x000fca00000000ff */
[----:B------:R3:W-:Y:S01]  /*26a0*/  @P0 STG.E.U16 desc[UR36][R10.64+0x2], R12 ;  /* 0x0000020c0a000986 */ /* 0x0007e2000c101524 */
[----:B------:R-:W-:Y:S05]  /*26b0*/  @!P2 BRA `(.L_x_35) ;  /* 0x000000000004a947 */ /* 0x000fea0003800000 */
[----:B------:R4:W5:Y:S02]  /*26c0*/  LDG.E.LTC128B.U16 R152, desc[UR36][R6.64+0x10] ;  /* 0x0000102406987981 */ /* 0x000964000c1e1520 */
.L_x_35:
[----:B------:R-:W-:Y:S05]  /*26d0*/  BSYNC B1 ;  /* 0x0000000000017941 */ /* 0x000fea0003800000 */
.L_x_34:
[----:B---3-5:R-:W-:Y:S01]  /*26e0*/  HADD2.F32 R12, -RZ, R152.H0_H0 ;  /* 0x20000098ff0c7230 */ /* 0x028fe20000004100 */
        /* <DEDUP_REMOVED lines=9> */
.L_x_37:
[----:B------:R-:W-:Y:S05]  /*2780*/  BSYNC B1 ;  /* 0x0000000000017941 */ /* 0x000fea0003800000 */
.L_x_36:
[----:B-----5:R-:W-:Y:S01]  /*2790*/  HADD2.F32 R12, -RZ, R152.H0_H0 ;  /* 0x20000098ff0c7230 */ /* 0x020fe20000004100 */
[----:B------:R-:W-:Y:S01]  /*27a0*/  ISETP.GT.AND P1, PT, R0, 0x8, P1 ;  /* 0x000000080000780c */ /* 0x000fe20000f24270 */
[----:B------:R-:W-:Y:S03]  /*27b0*/  BSSY B1, `(.L_x_38) ;  /* 0x0000007000017945 */ /* 0x000fe60003800000 */
[----:B------:R-:W-:-:S04]  /*27c0*/  FMUL R12, R12, R155 ;  /* 0x0000009b0c0c7220 */ /* 0x000fc80000400000 */
[----:B------:R-:W-:-:S05]  /*27d0*/  FFMA R12, R29, R154, R12 ;  /* 0x0000009a1d0c7223 */ /* 0x000fca000000000c */
[----:B------:R-:W-:-:S05]  /*27e0*/  F2FP.F16.F32.PACK_AB R12, RZ, R12 ;  /* 0x0000000cff0c723e */ /* 0x000fca00000000ff */
[----:B------:R0:W-:Y:S01]  /*27f0*/  @P3 STG.E.U16 desc[UR36][R4.64+0x12], R12 ;  /* 0x0000120c04003986 */ /* 0x0001e2000c101524 */
[----:B------:R-:W-:Y:S05]  /*2800*/  @!P1 BRA `(.L_x_39) ;  /* 0x0000000000049947 */ /* 0x000fea0003800000 */
[----:B------:R0:W5:Y:S02]  /*2810*/  LDG.E.LTC128B.U16 R152, desc[UR36][R8.64+0x10] ;  /* 0x0000102408987981 */ /* 0x000164000c1e1520 */
.L_x_39:
[----:B------:R-:W-:Y:S05]  /*2820*/  BSYNC B1 ;  /* 0x0000000000017941 */ /* 0x000fea0003800000 */
.L_x_38:
[----:B0----5:R-:W-:Y:S01]  /*2830*/  HADD2.F32 R12, -RZ, R152.H0_H0 ;  /* 0x20000098ff0c7230 */ /* 0x021fe20000004100 */
[----:B------:R-:W-:Y:S01]  /*2840*/  ISETP.GT.AND P0, PT, R0, 0x8, P0 ;  /* 0x000000080000780c */ /* 0x000fe20000704270 */
[----:B------:R-:W-:Y:S03]  /*2850*/  BSSY B1, `(.L_x_40) ;  /* 0x0000007000017945 */ /* 0x000fe60003800000 */
[----:B---3--:R-:W-:-:S04]  /*2860*/  FMUL R13, R12, R155 ;  /* 0x0000009b0c0d7220 */ /* 0x008fc80000400000 */
[----:B------:R-:W-:-:S05]  /*2870*/  FFMA R13, R30, R154, R13 ;  /* 0x0000009a1e0d7223 */ /* 0x000fca000000000d */
[----:B------:R-:W-:-:S05]  /*2880*/  F2FP.F16.F32.PACK_AB R13, RZ, R13 ;  /* 0x0000000dff0d723e */ /* 0x000fca00000000ff */
[----:B------:R0:W-:Y:S01]  /*2890*/  @P1 STG.E.U16 desc[UR36][R10.64+0x10], R13 ;  /* 0x0000100d0a001986 */ /* 0x0001e2000c101524 */
[----:B------:R-:W-:Y:S05]  /*28a0*/  @!P0 BRA `(.L_x_41) ;  /* 0x0000000000048947 */ /* 0x000fea0003800000 */
[----:B------:R3:W5:Y:S02]  /*28b0*/  LDG.E.LTC128B.U16 R152, desc[UR36][R8.64+0x12] ;  /* 0x0000122408987981 */ /* 0x000764000c1e1520 */
.L_x_41:
[----:B------:R-:W-:Y:S05]  /*28c0*/  BSYNC B1 ;  /* 0x0000000000017941 */ /* 0x000fea0003800000 */
.L_x_40:
        /* <DEDUP_REMOVED lines=10> */
.L_x_43:
[----:B------:R-:W-:Y:S05]  /*2970*/  BSYNC B1 ;  /* 0x0000000000017941 */ /* 0x000fea0003800000 */
.L_x_42:
[----:B0----5:R-:W-:Y:S01]  /*2980*/  HADD2.F32 R12, -RZ, R152.H0_H0 ;  /* 0x20000098ff0c7230 */ /* 0x021fe20000004100 */
        /* <DEDUP_REMOVED lines=9> */
.L_x_45:
[----:B------:R-:W-:Y:S05]  /*2a20*/  BSYNC B1 ;  /* 0x0000000000017941 */ /* 0x000fea0003800000 */
.L_x_44:
        /* <DEDUP_REMOVED lines=9> */
.L_x_47:
[----:B------:R-:W-:Y:S05]  /*2ac0*/  BSYNC B1 ;  /* 0x0000000000017941 */ /* 0x000fea0003800000 */
.L_x_46:
[----:B0----5:R-:W-:Y:S01]  /*2ad0*/  HADD2.F32 R12, -RZ, R152.H0_H0 ;  /* 0x20000098ff0c7230 */ /* 0x021fe20000004100 */
        /* <DEDUP_REMOVED lines=8> */
.L_x_49:
[----:B------:R-:W-:Y:S05]  /*2b60*/  BSYNC B1 ;  /* 0x0000000000017941 */ /* 0x000fea0003800000 */
.L_x_48:
        /* <DEDUP_REMOVED lines=10> */
.L_x_51:
[----:B------:R-:W-:Y:S05]  /*2c10*/  BSYNC B1 ;  /* 0x0000000000017941 */ /* 0x000fea0003800000 */
.L_x_50:
        /* <DEDUP_REMOVED lines=10> */
.L_x_53:
[----:B------:R-:W-:Y:S05]  /*2cc0*/  BSYNC B1 ;  /* 0x0000000000017941 */ /* 0x000fea0003800000 */
.L_x_52:
        /* <DEDUP_REMOVED lines=9> */
.L_x_55:
[----:B------:R-:W-:Y:S05]  /*2d60*/  BSYNC B1 ;  /* 0x0000000000017941 */ /* 0x000fea0003800000 */
.L_x_54:
        /* <DEDUP_REMOVED lines=9> */
.L_x_57:
[----:B------:R-:W-:Y:S05]  /*2e00*/  BSYNC B1 ;  /* 0x0000000000017941 */ /* 0x000fea0003800000 */
.L_x_56:
        /* <DEDUP_REMOVED lines=10> */
.L_x_59:
[----:B------:R-:W-:Y:S05]  /*2eb0*/  BSYNC B1 ;  /* 0x0000000000017941 */ /* 0x000fea0003800000 */
.L_x_58:
        /* <DEDUP_REMOVED lines=10> */
.L_x_61:
[----:B------:R-:W-:Y:S05]  /*2f60*/  BSYNC B1 ;  /* 0x0000000000017941 */ /* 0x000fea0003800000 */
.L_x_60:
        /* <DEDUP_REMOVED lines=9> */
.L_x_63:
[----:B------:R-:W-:Y:S05]  /*3000*/  BSYNC B1 ;  /* 0x0000000000017941 */ /* 0x000fea0003800000 */
.L_x_62:
        /* <DEDUP_REMOVED lines=9> */
.L_x_65:
[----:B------:R-:W-:Y:S05]  /*30a0*/  BSYNC B1 ;  /* 0x0000000000017941 */ /* 0x000fea0003800000 */
.L_x_64:
        /* <DEDUP_REMOVED lines=10> */
.L_x_67:
[----:B------:R-:W-:Y:S05]  /*3150*/  BSYNC B1 ;  /* 0x0000000000017941 */ /* 0x000fea0003800000 */
.L_x_66:
        /* <DEDUP_REMOVED lines=10> */
.L_x_69:
[----:B------:R-:W-:Y:S05]  /*3200*/  BSYNC B1 ;  /* 0x0000000000017941 */ /* 0x000fea0003800000 */
.L_x_68:
        /* <DEDUP_REMOVED lines=9> */
.L_x_71:
[----:B------:R-:W-:Y:S05]  /*32a0*/  BSYNC B1 ;  /* 0x0000000000017941 */ /* 0x000fea0003800000 */
.L_x_70:
        /* <DEDUP_REMOVED lines=9> */
.L_x_73:
[----:B------:R-:W-:Y:S05]  /*3340*/  BSYNC B1 ;  /* 0x0000000000017941 */ /* 0x000fea0003800000 */
.L_x_72:
        /* <DEDUP_REMOVED lines=10> */
.L_x_75:
[----:B------:R-:W-:Y:S05]  /*33f0*/  BSYNC B1 ;  /* 0x0000000000017941 */ /* 0x000fea0003800000 */
.L_x_74:
        /* <DEDUP_REMOVED lines=10> */
.L_x_77:
[----:B------:R-:W-:Y:S05]  /*34a0*/  BSYNC B1 ;  /* 0x0000000000017941 */ /* 0x000fea0003800000 */
.L_x_76:
        /* <DEDUP_REMOVED lines=9> */
.L_x_79:
[----:B------:R-:W-:Y:S05]  /*3540*/  BSYNC B1 ;  /* 0x0000000000017941 */ /* 0x000fea0003800000 */
.L_x_78:
        /* <DEDUP_REMOVED lines=9> */
.L_x_81:
[----:B------:R-:W-:Y:S05]  /*35e0*/  BSYNC B1 ;  /* 0x0000000000017941 */ /* 0x000fea0003800000 */
.L_x_80:
        /* <DEDUP_REMOVED lines=10> */
.L_x_83:
[----:B------:R-:W-:Y:S05]  /*3690*/  BSYNC B1 ;  /* 0x0000000000017941 */ /* 0x000fea0003800000 */
.L_x_82:
        /* <DEDUP_REMOVED lines=10> */
.L_x_85:
[----:B------:R-:W-:Y:S05]  /*3740*/  BSYNC B1 ;  /* 0x0000000000017941 */ /* 0x000fea0003800000 */
.L_x_84:
        /* <DEDUP_REMOVED lines=9> */
.L_x_87:
[----:B------:R-:W-:Y:S05]  /*37e0*/  BSYNC B1 ;  /* 0x0000000000017941 */ /* 0x000fea0003800000 */
.L_x_86:
        /* <DEDUP_REMOVED lines=9> */
.L_x_89:
[----:B------:R-:W-:Y:S05]  /*3880*/  BSYNC B1 ;  /* 0x0000000000017941 */ /* 0x000fea0003800000 */
.L_x_88:
        /* <DEDUP_REMOVED lines=10> */
.L_x_91:
[----:B------:R-:W-:Y:S05]  /*3930*/  BSYNC B1 ;  /* 0x0000000000017941 */ /* 0x000fea0003800000 */
.L_x_90:
        /* <DEDUP_REMOVED lines=10> */
.L_x_93:
[----:B------:R-:W-:Y:S05]  /*39e0*/  BSYNC B1 ;  /* 0x0000000000017941 */ /* 0x000fea0003800000 */
.L_x_92:
        /* <DEDUP_REMOVED lines=9> */
.L_x_95:
[----:B------:R-:W-:Y:S05]  /*3a80*/  BSYNC B1 ;  /* 0x0000000000017941 */ /* 0x000fea0003800000 */
.L_x_94:
        /* <DEDUP_REMOVED lines=9> */
.L_x_97:
[----:B------:R-:W-:Y:S05]  /*3b20*/  BSYNC B1 ;  /* 0x0000000000017941 */ /* 0x000fea0003800000 */
.L_x_96:
        /* <DEDUP_REMOVED lines=10> */
.L_x_99:
[----:B------:R-:W-:Y:S05]  /*3bd0*/  BSYNC B1 ;  /* 0x0000000000017941 */ /* 0x000fea0003800000 */
.L_x_98:
        /* <DEDUP_REMOVED lines=10> */
.L_x_101:
[----:B------:R-:W-:Y:S05]  /*3c80*/  BSYNC B1 ;  /* 0x0000000000017941 */ /* 0x000fea0003800000 */
.L_x_100:
        /* <DEDUP_REMOVED lines=9> */
.L_x_103:
[----:B------:R-:W-:Y:S05]  /*3d20*/  BSYNC B1 ;  /* 0x0000000000017941 */ /* 0x000fea0003800000 */
.L_x_102:
        /* <DEDUP_REMOVED lines=9> */
.L_x_105:
[----:B------:R-:W-:Y:S05]  /*3dc0*/  BSYNC B1 ;  /* 0x0000000000017941 */ /* 0x000fea0003800000 */
.L_x_104:
        /* <DEDUP_REMOVED lines=10> */
.L_x_107:
[----:B------:R-:W-:Y:S05]  /*3e70*/  BSYNC B1 ;  /* 0x0000000000017941 */ /* 0x000fea0003800000 */
.L_x_106:
        /* <DEDUP_REMOVED lines=10> */
.L_x_109:
[----:B------:R-:W-:Y:S05]  /*3f20*/  BSYNC B1 ;  /* 0x0000000000017941 */ /* 0x000fea0003800000 */
.L_x_108:
        /* <DEDUP_REMOVED lines=9> */
.L_x_111:
[----:B------:R-:W-:Y:S05]  /*3fc0*/  BSYNC B1 ;  /* 0x0000000000017941 */ /* 0x000fea0003800000 */
.L_x_110:
        /* <DEDUP_REMOVED lines=9> */
.L_x_113:
[----:B------:R-:W-:Y:S05]  /*4060*/  BSYNC B1 ;  /* 0x0000000000017941 */ /* 0x000fea0003800000 */
.L_x_112:
        /* <DEDUP_REMOVED lines=10> */
.L_x_115:
[----:B------:R-:W-:Y:S05]  /*4110*/  BSYNC B1 ;  /* 0x0000000000017941 */ /* 0x000fea0003800000 */
.L_x_114:
        /* <DEDUP_REMOVED lines=10> */
.L_x_117:
[----:B------:R-:W-:Y:S05]  /*41c0*/  BSYNC B1 ;  /* 0x0000000000017941 */ /* 0x000fea0003800000 */
.L_x_116:
        /* <DEDUP_REMOVED lines=9> */
.L_x_119:
[----:B------:R-:W-:Y:S05]  /*4260*/  BSYNC B1 ;  /* 0x0000000000017941 */ /* 0x000fea0003800000 */
.L_x_118:
        /* <DEDUP_REMOVED lines=9> */
.L_x_121:
[----:B------:R-:W-:Y:S05]  /*4300*/  BSYNC B1 ;  /* 0x0000000000017941 */ /* 0x000fea0003800000 */
.L_x_120:
        /* <DEDUP_REMOVED lines=10> */
.L_x_123:
[----:B------:R-:W-:Y:S05]  /*43b0*/  BSYNC B1 ;  /* 0x0000000000017941 */ /* 0x000fea0003800000 */
.L_x_122:
        /* <DEDUP_REMOVED lines=10> */
.L_x_125:
[----:B------:R-:W-:Y:S05]  /*4460*/  BSYNC B1 ;  /* 0x0000000000017941 */ /* 0x000fea0003800000 */
.L_x_124:
        /* <DEDUP_REMOVED lines=9> */
.L_x_127:
[----:B------:R-:W-:Y:S05]  /*4500*/  BSYNC B1 ;  /* 0x0000000000017941 */ /* 0x000fea0003800000 */
.L_x_126:
        /* <DEDUP_REMOVED lines=9> */
.L_x_129:
[----:B------:R-:W-:Y:S05]  /*45a0*/  BSYNC B1 ;  /* 0x0000000000017941 */ /* 0x000fea0003800000 */
.L_x_128:
        /* <DEDUP_REMOVED lines=10> */
.L_x_131:
[----:B------:R-:W-:Y:S05]  /*4650*/  BSYNC B1 ;  /* 0x0000000000017941 */ /* 0x000fea0003800000 */
.L_x_130:
        /* <DEDUP_REMOVED lines=10> */
.L_x_133:
[----:B------:R-:W-:Y:S05]  /*4700*/  BSYNC B1 ;  /* 0x0000000000017941 */ /* 0x000fea0003800000 */
.L_x_132:
        /* <DEDUP_REMOVED lines=9> */
.L_x_135:
[----:B------:R-:W-:Y:S05]  /*47a0*/  BSYNC B1 ;  /* 0x0000000000017941 */ /* 0x000fea0003800000 */
.L_x_134:
        /* <DEDUP_REMOVED lines=9> */
.L_x_137:
[----:B------:R-:W-:Y:S05]  /*4840*/  BSYNC B1 ;  /* 0x0000000000017941 */ /* 0x000fea0003800000 */
.L_x_136:
        /* <DEDUP_REMOVED lines=10> */
.L_x_139:
[----:B------:R-:W-:Y:S05]  /*48f0*/  BSYNC B1 ;  /* 0x0000000000017941 */ /* 0x000fea0003800000 */
.L_x_138:
        /* <DEDUP_REMOVED lines=10> */
.L_x_141:
[----:B------:R-:W-:Y:S05]  /*49a0*/  BSYNC B1 ;  /* 0x0000000000017941 */ /* 0x000fea0003800000 */
.L_x_140:
        /* <DEDUP_REMOVED lines=9> */
.L_x_143:
[----:B------:R-:W-:Y:S05]  /*4a40*/  BSYNC B1 ;  /* 0x0000000000017941 */ /* 0x000fea0003800000 */
.L_x_142:
        /* <DEDUP_REMOVED lines=9> */
.L_x_145:
[----:B------:R-:W-:Y:S05]  /*4ae0*/  BSYNC B1 ;  /* 0x0000000000017941 */ /* 0x000fea0003800000 */
.L_x_144:
        /* <DEDUP_REMOVED lines=10> */
.L_x_147:
[----:B------:R-:W-:Y:S05]  /*4b90*/  BSYNC B1 ;  /* 0x0000000000017941 */ /* 0x000fea0003800000 */
.L_x_146:
        /* <DEDUP_REMOVED lines=10> */
.L_x_149:
[----:B------:R-:W-:Y:S05]  /*4c40*/  BSYNC B1 ;  /* 0x0000000000017941 */ /* 0x000fea0003800000 */
.L_x_148:
        /* <DEDUP_REMOVED lines=9> */
.L_x_151:
[----:B------:R-:W-:Y:S05]  /*4ce0*/  BSYNC B1 ;  /* 0x0000000000017941 */ /* 0x000fea0003800000 */
.L_x_150:
        /* <DEDUP_REMOVED lines=9> */
.L_x_153:
[----:B------:R-:W-:Y:S05]  /*4d80*/  BSYNC B1 ;  /* 0x0000000000017941 */ /* 0x000fea0003800000 */
.L_x_152:
        /* <DEDUP_REMOVED lines=10> */
.L_x_155:
[----:B------:R-:W-:Y:S05]  /*4e30*/  BSYNC B1 ;  /* 0x0000000000017941 */ /* 0x000fea0003800000 */
.L_x_154:
        /* <DEDUP_REMOVED lines=10> */
.L_x_157:
[----:B------:R-:W-:Y:S05]  /*4ee0*/  BSYNC B1 ;  /* 0x0000000000017941 */ /* 0x000fea0003800000 */
.L_x_156:
        /* <DEDUP_REMOVED lines=9> */
.L_x_159:
[----:B------:R-:W-:Y:S05]  /*4f80*/  BSYNC B1 ;  /* 0x0000000000017941 */ /* 0x000fea0003800000 */
.L_x_158:
        /* <DEDUP_REMOVED lines=9> */
.L_x_161:
[----:B------:R-:W-:Y:S05]  /*5020*/  BSYNC B1 ;  /* 0x0000000000017941 */ /* 0x000fea0003800000 */
.L_x_160:
        /* <DEDUP_REMOVED lines=10> */
.L_x_163:
[----:B------:R-:W-:Y:S05]  /*50d0*/  BSYNC B1 ;  /* 0x0000000000017941 */ /* 0x000fea0003800000 */
.L_x_162:
        /* <DEDUP_REMOVED lines=10> */
.L_x_165:
[----:B------:R-:W-:Y:S05]  /*5180*/  BSYNC B1 ;  /* 0x0000000000017941 */ /* 0x000fea0003800000 */
.L_x_164:
        /* <DEDUP_REMOVED lines=9> */
.L_x_167:
[----:B------:R-:W-:Y:S05]  /*5220*/  BSYNC B1 ;  /* 0x0000000000017941 */ /* 0x000fea0003800000 */
.L_x_166:
        /* <DEDUP_REMOVED lines=9> */
.L_x_169:
[----:B------:R-:W-:Y:S05]  /*52c0*/  BSYNC B1 ;  /* 0x0000000000017941 */ /* 0x000fea0003800000 */
.L_x_168:
        /* <DEDUP_REMOVED lines=10> */
.L_x_171:
[----:B------:R-:W-:Y:S05]  /*5370*/  BSYNC B1 ;  /* 0x0000000000017941 */ /* 0x000fea0003800000 */
.L_x_170:
        /* <DEDUP_REMOVED lines=10> */
.L_x_173:
[----:B------:R-:W-:Y:S05]  /*5420*/  BSYNC B1 ;  /* 0x0000000000017941 */ /* 0x000fea0003800000 */
.L_x_172:
        /* <DEDUP_REMOVED lines=9> */
.L_x_175:
[----:B------:R-:W-:Y:S05]  /*54c0*/  BSYNC B1 ;  /* 0x0000000000017941 */ /* 0x000fea0003800000 */
.L_x_174:
        /* <DEDUP_REMOVED lines=9> */
.L_x_177:
[----:B------:R-:W-:Y:S05]  /*5560*/  BSYNC B1 ;  /* 0x0000000000017941 */ /* 0x000fea0003800000 */
.L_x_176:
        /* <DEDUP_REMOVED lines=10> */
.L_x_179:
[----:B------:R-:W-:Y:S05]  /*5610*/  BSYNC B1 ;  /* 0x0000000000017941 */ /* 0x000fea0003800000 */
.L_x_178:
        /* <DEDUP_REMOVED lines=10> */
.L_x_181:
[----:B------:R-:W-:Y:S05]  /*56c0*/  BSYNC B1 ;  /* 0x0000000000017941 */ /* 0x000fea0003800000 */
.L_x_180:
        /* <DEDUP_REMOVED lines=9> */
.L_x_183:
[----:B------:R-:W-:Y:S05]  /*5760*/  BSYNC B1 ;  /* 0x0000000000017941 */ /* 0x000fea0003800000 */
.L_x_182:
        /* <DEDUP_REMOVED lines=9> */
.L_x_185:
[----:B------:R-:W-:Y:S05]  /*5800*/  BSYNC B1 ;  /* 0x0000000000017941 */ /* 0x000fea0003800000 */
.L_x_184:
        /* <DEDUP_REMOVED lines=10> */
.L_x_187:
[----:B------:R-:W-:Y:S05]  /*58b0*/  BSYNC B1 ;  /* 0x0000000000017941 */ /* 0x000fea0003800000 */
.L_x_186:
        /* <DEDUP_REMOVED lines=10> */
.L_x_189:
[----:B------:R-:W-:Y:S05]  /*5960*/  BSYNC B1 ;  /* 0x0000000000017941 */ /* 0x000fea0003800000 */
.L_x_188:
        /* <DEDUP_REMOVED lines=9> */
.L_x_191:
[----:B------:R-:W-:Y:S05]  /*5a00*/  BSYNC B1 ;  /* 0x0000000000017941 */ /* 0x000fea0003800000 */
.L_x_190:
        /* <DEDUP_REMOVED lines=9> */
.L_x_193:
[----:B------:R-:W-:Y:S05]  /*5aa0*/  BSYNC B1 ;  /* 0x0000000000017941 */ /* 0x000fea0003800000 */
.L_x_192:
        /* <DEDUP_REMOVED lines=10> */
.L_x_195:
[----:B------:R-:W-:Y:S05]  /*5b50*/  BSYNC B1 ;  /* 0x0000000000017941 */ /* 0x000fea0003800000 */
.L_x_194:
        /* <DEDUP_REMOVED lines=10> */
.L_x_197:
[----:B------:R-:W-:Y:S05]  /*5c00*/  BSYNC B1 ;  /* 0x0000000000017941 */ /* 0x000fea0003800000 */
.L_x_196:
        /* <DEDUP_REMOVED lines=9> */
.L_x_199:
[----:B------:R-:W-:Y:S05]  /*5ca0*/  BSYNC B1 ;  /* 0x0000000000017941 */ /* 0x000fea0003800000 */
.L_x_198:
        /* <DEDUP_REMOVED lines=9> */
.L_x_201:
[----:B------:R-:W-:Y:S05]  /*5d40*/  BSYNC B1 ;  /* 0x0000000000017941 */ /* 0x000fea0003800000 */
.L_x_200:
        /* <DEDUP_REMOVED lines=10> */
.L_x_203:
[----:B------:R-:W-:Y:S05]  /*5df0*/  BSYNC B1 ;  /* 0x0000000000017941 */ /* 0x000fea0003800000 */
.L_x_202:
        /* <DEDUP_REMOVED lines=10> */
.L_x_205:
[----:B------:R-:W-:Y:S05]  /*5ea0*/  BSYNC B1 ;  /* 0x0000000000017941 */ /* 0x000fea0003800000 */
.L_x_204:
        /* <DEDUP_REMOVED lines=9> */
.L_x_207:
[----:B------:R-:W-:Y:S05]  /*5f40*/  BSYNC B1 ;  /* 0x0000000000017941 */ /* 0x000fea0003800000 */
.L_x_206:
        /* <DEDUP_REMOVED lines=9> */
.L_x_209:
[----:B------:R-:W-:Y:S05]  /*5fe0*/  BSYNC B1 ;  /* 0x0000000000017941 */ /* 0x000fea0003800000 */
.L_x_208:
        /* <DEDUP_REMOVED lines=10> */
.L_x_211:
[----:B------:R-:W-:Y:S05]  /*6090*/  BSYNC B1 ;  /* 0x0000000000017941 */ /* 0x000fea0003800000 */
.L_x_210:
        /* <DEDUP_REMOVED lines=10> */
.L_x_213:
[----:B------:R-:W-:Y:S05]  /*6140*/  BSYNC B1 ;  /* 0x0000000000017941 */ /* 0x000fea0003800000 */
.L_x_212:
        /* <DEDUP_REMOVED lines=9> */
.L_x_215:
[----:B------:R-:W-:Y:S05]  /*61e0*/  BSYNC B1 ;  /* 0x0000000000017941 */ /* 0x000fea0003800000 */
.L_x_214:
        /* <DEDUP_REMOVED lines=9> */
.L_x_217:
[----:B------:R-:W-:Y:S05]  /*6280*/  BSYNC B1 ;  /* 0x0000000000017941 */ /* 0x000fea0003800000 */
.L_x_216:
        /* <DEDUP_REMOVED lines=10> */
.L_x_219:
[----:B------:R-:W-:Y:S05]  /*6330*/  BSYNC B1 ;  /* 0x0000000000017941 */ /* 0x000fea0003800000 */
.L_x_218:
        /* <DEDUP_REMOVED lines=10> */
.L_x_221:
[----:B------:R-:W-:Y:S05]  /*63e0*/  BSYNC B1 ;  /* 0x0000000000017941 */ /* 0x000fea0003800000 */
.L_x_220:
        /* <DEDUP_REMOVED lines=9> */
.L_x_223:
[----:B------:R-:W-:Y:S05]  /*6480*/  BSYNC B1 ;  /* 0x0000000000017941 */ /* 0x000fea0003800000 */
.L_x_222:
        /* <DEDUP_REMOVED lines=9> */
.L_x_225:
[----:B------:R-:W-:Y:S05]  /*6520*/  BSYNC B1 ;  /* 0x0000000000017941 */ /* 0x000fea0003800000 */
.L_x_224:
        /* <DEDUP_REMOVED lines=10> */
.L_x_227:
[----:B------:R-:W-:Y:S05]  /*65d0*/  BSYNC B1 ;  /* 0x0000000000017941 */ /* 0x000fea0003800000 */
.L_x_226:
        /* <DEDUP_REMOVED lines=10> */
.L_x_229:
[----:B------:R-:W-:Y:S05]  /*6680*/  BSYNC B1 ;  /* 0x0000000000017941 */ /* 0x000fea0003800000 */
.L_x_228:
        /* <DEDUP_REMOVED lines=9> */
.L_x_231:
[----:B------:R-:W-:Y:S05]  /*6720*/  BSYNC B1 ;  /* 0x0000000000017941 */ /* 0x000fea0003800000 */
.L_x_230:
        /* <DEDUP_REMOVED lines=9> */
.L_x_233:
[----:B------:R-:W-:Y:S05]  /*67c0*/  BSYNC B1 ;  /* 0x0000000000017941 */ /* 0x000fea0003800000 */
.L_x_232:
        /* <DEDUP_REMOVED lines=10> */
.L_x_235:
[----:B------:R-:W-:Y:S05]  /*6870*/  BSYNC B1 ;  /* 0x0000000000017941 */ /* 0x000fea0003800000 */
.L_x_234:
        /* <DEDUP_REMOVED lines=10> */
.L_x_237:
[----:B------:R-:W-:Y:S05]  /*6920*/  BSYNC B1 ;  /* 0x0000000000017941 */ /* 0x000fea0003800000 */
.L_x_236:
        /* <DEDUP_REMOVED lines=9> */
.L_x_239:
[----:B------:R-:W-:Y:S05]  /*69c0*/  BSYNC B1 ;  /* 0x0000000000017941 */ /* 0x000fea0003800000 */
.L_x_238:
        /* <DEDUP_REMOVED lines=9> */
.L_x_241:
[----:B------:R-:W-:Y:S05]  /*6a60*/  BSYNC B1 ;  /* 0x0000000000017941 */ /* 0x000fea0003800000 */
.L_x_240:
        /* <DEDUP_REMOVED lines=10> */
.L_x_243:
[----:B------:R-:W-:Y:S05]  /*6b10*/  BSYNC B1 ;  /* 0x0000000000017941 */ /* 0x000fea0003800000 */
.L_x_242:
        /* <DEDUP_REMOVED lines=10> */
.L_x_245:
[----:B------:R-:W-:Y:S05]  /*6bc0*/  BSYNC B1 ;  /* 0x0000000000017941 */ /* 0x000fea0003800000 */
.L_x_244:
        /* <DEDUP_REMOVED lines=9> */
.L_x_247:
[----:B------:R-:W-:Y:S05]  /*6c60*/  BSYNC B1 ;  /* 0x0000000000017941 */ /* 0x000fea0003800000 */
.L_x_246:
        /* <DEDUP_REMOVED lines=9> */
.L_x_249:
[----:B------:R-:W-:Y:S05]  /*6d00*/  BSYNC B1 ;  /* 0x0000000000017941 */ /* 0x000fea0003800000 */
.L_x_248:
        /* <DEDUP_REMOVED lines=10> */
.L_x_251:
[----:B------:R-:W-:Y:S05]  /*6db0*/  BSYNC B1 ;  /* 0x0000000000017941 */ /* 0x000fea0003800000 */
.L_x_250:
        /* <DEDUP_REMOVED lines=10> */
.L_x_253:
[----:B------:R-:W-:Y:S05]  /*6e60*/  BSYNC B1 ;  /* 0x0000000000017941 */ /* 0x000fea0003800000 */
.L_x_252:
        /* <DEDUP_REMOVED lines=9> */
.L_x_255:
[----:B------:R-:W-:Y:S05]  /*6f00*/  BSYNC B1 ;  /* 0x0000000000017941 */ /* 0x000fea0003800000 */
.L_x_254:
        /* <DEDUP_REMOVED lines=9> */
.L_x_257:
[----:B------:R-:W-:Y:S05]  /*6fa0*/  BSYNC B1 ;  /* 0x0000000000017941 */ /* 0x000fea0003800000 */
.L_x_256:
        /* <DEDUP_REMOVED lines=10> */
.L_x_259:
[----:B------:R-:W-:Y:S05]  /*7050*/  BSYNC B1 ;  /* 0x0000000000017941 */ /* 0x000fea0003800000 */
.L_x_258:
        /* <DEDUP_REMOVED lines=10> */
.L_x_261:
[----:B------:R-:W-:Y:S05]  /*7100*/  BSYNC B1 ;  /* 0x0000000000017941 */ /* 0x000fea0003800000 */
.L_x_260:
        /* <DEDUP_REMOVED lines=9> */
.L_x_263:
[----:B------:R-:W-:Y:S05]  /*71a0*/  BSYNC B1 ;  /* 0x0000000000017941 */ /* 0x000fea0003800000 */
.L_x_262:
        /* <DEDUP_REMOVED lines=9> */
.L_x_265:
[----:B------:R-:W-:Y:S05]  /*7240*/  BSYNC B1 ;  /* 0x0000000000017941 */ /* 0x000fea0003800000 */
.L_x_264:
        /* <DEDUP_REMOVED lines=10> */
.L_x_267:
[----:B------:R-:W-:Y:S05]  /*72f0*/  BSYNC B1 ;  /* 0x0000000000017941 */ /* 0x000fea0003800000 */
.L_x_266:
        /* <DEDUP_REMOVED lines=10> */
.L_x_269:
[----:B------:R-:W-:Y:S05]  /*73a0*/  BSYNC B1 ;  /* 0x0000000000017941 */ /* 0x000fea0003800000 */
.L_x_268:
        /* <DEDUP_REMOVED lines=9> */
.L_x_271:
[----:B------:R-:W-:Y:S05]  /*7440*/  BSYNC B1 ;  /* 0x0000000000017941 */ /* 0x000fea0003800000 */
.L_x_270:
        /* <DEDUP_REMOVED lines=9> */
.L_x_273:
[----:B------:R-:W-:Y:S05]  /*74e0*/  BSYNC B1 ;  /* 0x0000000000017941 */ /* 0x000fea0003800000 */
.L_x_272:
        /* <DEDUP_REMOVED lines=10> */
.L_x_275:
[----:B------:R-:W-:Y:S05]  /*7590*/  BSYNC B1 ;  /* 0x0000000000017941 */ /* 0x000fea0003800000 */
.L_x_274:
        /* <DEDUP_REMOVED lines=10> */
.L_x_277:
[----:B------:R-:W-:Y:S05]  /*7640*/  BSYNC B1 ;  /* 0x0000000000017941 */ /* 0x000fea0003800000 */
.L_x_276:
[----:B01--45:R-:W-:Y:S01]  /*7650*/  HADD2.F32 R6, -RZ, R152.H0_H0 ;  /* 0x20000098ff067230 */ /* 0x033fe20000004100 */
        /* <DEDUP_REMOVED lines=8> */
.L_x_279:
[----:B------:R-:W-:Y:S05]  /*76e0*/  BSYNC B1 ;  /* 0x0000000000017941 */ /* 0x000fea0003800000 */
.L_x_278:
[----:B0-2--5:R-:W-:Y:S01]  /*76f0*/  HADD2.F32 R4, -RZ, R152.H0_H0 ;  /* 0x20000098ff047230 */ /* 0x025fe20000004100 */
[----:B------:R-:W-:Y:S01]  /*7700*/  ISETP.GT.AND P0, PT, R0, 0x8, P0 ;  /* 0x000000080000780c */ /* 0x000fe20000704270 */
[----:B------:R-:W-:Y:S01]  /*7710*/  @P1 IMAD.MOV.U32 R5, RZ, RZ, R11 ;  /* 0x000000ffff051224 */ /* 0x000fe200078e000b */
[----:B------:R-:W-:Y:S02]  /*7720*/  BSSY B1, `(.L_x_280) ;  /* 0x0000008000017945 */ /* 0x000fe40003800000 */
[----:B------:R-:W-:Y:S01]  /*7730*/  FMUL R3, R4, R155 ;  /* 0x0000009b04037220 */ /* 0x000fe20000400000 */
[----:B------:R-:W-:-:S03]  /*7740*/  @P1 IMAD.MOV.U32 R4, RZ, RZ, R10 ;  /* 0x000000ffff041224 */ /* 0x000fc600078e000a */
[----:B------:R-:W-:-:S05]  /*7750*/  FFMA R3, R150, R154, R3 ;  /* 0x0000009a96037223 */ /* 0x000fca0000000003 */
[----:B------:R-:W-:-:S05]  /*7760*/  F2FP.F16.F32.PACK_AB R3, RZ, R3 ;  /* 0x00000003ff03723e */ /* 0x000fca00000000ff */
[----:B------:R0:W-:Y:S01]  /*7770*/  @P1 STG.E.U16 desc[UR36][R4.64+0x1f0], R3 ;  /* 0x0001f00304001986 */ /* 0x0001e2000c101524 */
[----:B------:R-:W-:Y:S05]  /*7780*/  @!P0 BRA `(.L_x_281) ;  /* 0x0000000000048947 */ /* 0x000fea0003800000 */
[----:B------:R2:W5:Y:S02]  /*7790*/  LDG.E.LTC128B.U16 R152, desc[UR36][R8.64+0x1f2] ;  /* 0x0001f22408987981 */ /* 0x000564000c1e1520 */
.L_x_281:
[----:B------:R-:W-:Y:S05]  /*77a0*/  BSYNC B1 ;  /* 0x0000000000017941 */ /* 0x000fea0003800000 */
.L_x_280:
[----:B------:R-:W-:Y:S05]  /*77b0*/  @!P0 BRA `(.L_x_282) ;  /* 0x0000002400308947 */ /* 0x000fea0003800000 */
[----:B-----5:R-:W-:-:S05]  /*77c0*/  HADD2.F32 R152, -RZ, R152.H0_H0 ;  /* 0x20000098ff987230 */ /* 0x020fca0000004100 */
[----:B------:R-:W-:-:S04]  /*77d0*/  FMUL R152, R152, R155 ;  /* 0x0000009b98987220 */ /* 0x000fc80000400000 */
[----:B------:R-:W-:-:S05]  /*77e0*/  FFMA R152, R151, R154, R152 ;  /* 0x0000009a97987223 */ /* 0x000fca0000000098 */
[----:B------:R-:W-:-:S05]  /*77f0*/  F2FP.F16.F32.PACK_AB R152, RZ, R152 ;  /* 0x00000098ff98723e */ /* 0x000fca00000000ff */
[----:B------:R4:W-:Y:S01]  /*7800*/  STG.E.U16 desc[UR36][R10.64+0x1f2], R152 ;  /* 0x0001f2980a007986 */ /* 0x0009e2000c101524 */
[----:B------:R-:W-:Y:S05]  /*7810*/  BRA `(.L_x_282) ;  /* 0x0000002400187947 */ /* 0x000fea0003800000 */
.L_x_29:
[----:B------:R-:W-:Y:S01]  /*7820*/  ISETP.GT.AND P0, PT, R3, 0x1, PT ;  /* 0x000000010300780c */ /* 0x000fe20003f04270 */
[----:B------:R-:W-:Y:S01]  /*7830*/  ULDC.64 UR4, c[0x0][0x5c0] ;  /* 0x0001700000047ab9 */ /* 0x000fe20000000a00 */
[-C--:B------:R-:W-:Y:S01]  /*7840*/  FMUL R24, R24, R154.reuse ;  /* 0x0000009a18187220 */ /* 0x080fe20000400000 */
[-C--:B------:R-:W-:Y:S01]  /*7850*/  FMUL R25, R25, R154.reuse ;  /* 0x0000009a19197220 */ /* 0x080fe20000400000 */
[----:B------:R-:W-:Y:S01]  /*7860*/  ISETP.GT.AND P3, PT, R0, RZ, P0 ;  /* 0x000000ff0000720c */ /* 0x000fe20000764270 */
[-C--:B------:R-:W-:Y:S01]  /*7870*/  FMUL R26, R26, R154.reuse ;  /* 0x0000009a1a1a7220 */ /* 0x080fe20000400000 */
[----:B------:R-:W-:Y:S01]  /*7880*/  LEA R4, P4, R160, UR4, 0x1 ;  /* 0x00000004a0047c11 */ /* 0x000fe2000f8808ff */
[----:B------:R-:W-:Y:S01]  /*7890*/  FMUL R27, R27, R154 ;  /* 0x0000009a1b1b7220 */ /* 0x000fe20000400000 */
[----:B------:R-:W-:Y:S01]  /*78a0*/  F2FP.F16.F32.PACK_AB R24, RZ, R24 ;  /* 0x00000018ff18723e */ /* 0x000fe200000000ff */
[-C--:B------:R-:W-:Y:S01]  /*78b0*/  FMUL R28, R28, R154.reuse ;  /* 0x0000009a1c1c7220 */ /* 0x080fe20000400000 */
[----:B------:R-:W-:Y:S01]  /*78c0*/  LEA.HI.X R5, R160, UR5, R169, 0x1, P4 ;  /* 0x00000005a0057c11 */ /* 0x000fe2000a0f0ca9 */
[-C--:B------:R-:W-:Y:S01]  /*78d0*/  FMUL R29, R29, R154.reuse ;  /* 0x0000009a1d1d7220 */ /* 0x080fe20000400000 */
[----:B------:R-:W-:Y:S01]  /*78e0*/  F2FP.F16.F32.PACK_AB R25, RZ, R25 ;  /* 0x00000019ff19723e */ /* 0x000fe200000000ff */
[-C--:B------:R-:W-:Y:S01]  /*78f0*/  FMUL R30, R30, R154.reuse ;  /* 0x0000009a1e1e7220 */ /* 0x080fe20000400000 */
[----:B------:R-:W-:Y:S01]  /*7900*/  SHF.L.U64.HI R11, R10, 0x4, R11 ;  /* 0x000000040a0b7819 */ /* 0x000fe2000001020b */
[----:B------:R-:W-:Y:S01]  /*7910*/  @P1 STG.E.U16 desc[UR36][R4.64], R24 ;  /* 0x0000001804001986 */ /* 0x000fe2000c101524 */
[----:B------:R-:W-:Y:S01]  /*7920*/  ISETP.GT.AND P1, PT, R3, 0x8, PT ;  /* 0x000000080300780c */ /* 0x000fe20003f24270 */
[----:B------:R-:W-:Y:S01]  /*7930*/  FMUL R31, R31, R154 ;  /* 0x0000009a1f1f7220 */ /* 0x000fe20000400000 */
[----:B------:R-:W-:Y:S01]  /*7940*/  ISETP.GT.AND P4, PT, R0, 0x8, P0 ;  /* 0x000000080000780c */ /* 0x000fe20000784270 */
[----:B------:R-:W-:Y:S01]  /*7950*/  @P3 STG.E.U16 desc[UR36][R4.64+0x2], R25 ;  /* 0x0000021904003986 */ /* 0x000fe2000c101524 */
[----:B------:R-:W-:Y:S01]  /*7960*/  LEA R6, P3, R10, R4, 0x4 ;  /* 0x000000040a067211 */ /* 0x000fe200078620ff */
[-C--:B------:R-:W-:Y:S01]  /*7970*/  FMUL R32, R32, R154.reuse ;  /* 0x0000009a20207220 */ /* 0x080fe20000400000 */
[C---:B------:R-:W-:Y:S01]  /*7980*/  ISETP.GT.AND P2, PT, R0.reuse, 0x8, P2 ;  /* 0x000000080000780c */ /* 0x040fe20001744270 */
[-C--:B------:R-:W-:Y:S01]  /*7990*/  FMUL R33, R33, R154.reuse ;  /* 0x0000009a21217220 */ /* 0x080fe20000400000 */
[----:B------:R-:W-:Y:S01]  /*79a0*/  ISETP.GT.AND P0, PT, R3, 0x9, PT ;  /* 0x000000090300780c */ /* 0x000fe20003f04270 */
[----:B------:R-:W-:Y:S01]  /*79b0*/  IMAD.X R7, R11, 0x1, R5, P3 ;  /* 0x000000010b077824 */ /* 0x000fe200018e0605 */
[----:B------:R-:W-:Y:S01]  /*79c0*/  ISETP.GT.AND P5, PT, R0, RZ, P1 ;  /* 0x000000ff0000720c */ /* 0x000fe20000fa4270 */
[-C--:B------:R-:W-:Y:S01]  /*79d0*/  FMUL R34, R34, R154.reuse ;  /* 0x0000009a22227220 */ /* 0x080fe20000400000 */
[----:B------:R-:W-:Y:S01]  /*79e0*/  ISETP.GT.AND P3, PT, R0, RZ, P0 ;  /* 0x000000ff0000720c */ /* 0x000fe20000764270 */
[----:B------:R-:W-:Y:S01]  /*79f0*/  FMUL R35, R35, R154 ;  /* 0x0000009a23237220 */ /* 0x000fe20000400000 */
[----:B------:R-:W-:Y:S01]  /*7a00*/  F2FP.F16.F32.PACK_AB R26, RZ, R26 ;  /* 0x0000001aff1a723e */ /* 0x000fe200000000ff */
[-C--:B------:R-:W-:Y:S01]  /*7a10*/  FMUL R36, R36, R154.reuse ;  /* 0x0000009a24247220 */ /* 0x080fe20000400000 */
[----:B------:R-:W-:Y:S01]  /*7a20*/  F2FP.F16.F32.PACK_AB R27, RZ, R27 ;  /* 0x0000001bff1b723e */ /* 0x000fe200000000ff */
[----:B------:R-:W-:Y:S01]  /*7a30*/  FMUL R37, R37, R154 ;  /* 0x0000009a25257220 */ /* 0x000fe20000400000 */
[----:B------:R-:W-:Y:S01]  /*7a40*/  F2FP.F16.F32.PACK_AB R28, RZ, R28 ;  /* 0x0000001cff1c723e */ /* 0x000fe200000000ff */
[----:B------:R-:W-:Y:S01]  /*7a50*/  @P2 STG.E.U16 desc[UR36][R6.64], R26 ;  /* 0x0000001a06002986 */ /* 0x000fe2000c101524 */
[----:B------:R-:W-:Y:S01]  /*7a60*/  F2FP.F16.F32.PACK_AB R29, RZ, R29 ;  /* 0x0000001dff1d723e */ /* 0x000fe200000000ff */
[-C--:B------:R-:W-:Y:S01]  /*7a70*/  FMUL R38, R38, R154.reuse ;  /* 0x0000009a26267220 */ /* 0x080fe20000400000 */
[C---:B------:R-:W-:Y:S01]  /*7a80*/  ISETP.GT.AND P2, PT, R0.reuse, 0x8, P1 ;  /* 0x000000080000780c */ /* 0x040fe20000f44270 */
[----:B------:R-:W-:Y:S01]  /*7a90*/  @P4 STG.E.U16 desc[UR36][R6.64+0x2], R27 ;  /* 0x0000021b06004986 */ /* 0x000fe2000c101524 */
[----:B------:R-:W-:Y:S01]  /*7aa0*/  ISETP.GT.AND P1, PT, R3, 0x10, PT ;  /* 0x000000100300780c */ /* 0x000fe20003f24270 */
[----:B------:R-:W-:Y:S01]  /*7ab0*/  FMUL R39, R39, R154 ;  /* 0x0000009a27277220 */ /* 0x000fe20000400000 */
[----:B------:R-:W-:Y:S01]  /*7ac0*/  F2FP.F16.F32.PACK_AB R30, RZ, R30 ;  /* 0x0000001eff1e723e */ /* 0x000fe200000000ff */
[----:B------:R-:W-:Y:S01]  /*7ad0*/  @P5 STG.E.U16 desc[UR36][R4.64+0x10], R28 ;  /* 0x0000101c04005986 */ /* 0x000fe2000c101524 */
[----:B------:R-:W-:Y:S01]  /*7ae0*/  ISETP.GT.AND P4, PT, R0, RZ, P1 ;  /* 0x000000ff0000720c */ /* 0x000fe20000f84270 */
[-C--:B------:R-:W-:Y:S01]  /*7af0*/  FMUL R40, R40, R154.reuse ;  /* 0x0000009a28287220 */ /* 0x080fe20000400000 */
[----:B------:R-:W-:Y:S01]  /*7b00*/  F2FP.F16.F32.PACK_AB R31, RZ, R31 ;  /* 0x0000001fff1f723e */ /* 0x000fe200000000ff */
[----:B------:R-:W-:Y:S01]  /*7b10*/  @P3 STG.E.U16 desc[UR36][R4.64+0x12], R29 ;  /* 0x0000121d04003986 */ /* 0x000fe2000c101524 */
[----:B------:R-:W-:Y:S01]  /*7b20*/  ISETP.GT.AND P3, PT, R0, 0x8, P0 ;  /* 0x000000080000780c */ /* 0x000fe20000764270 */
[----:B------:R-:W-:Y:S01]  /*7b30*/  FMUL R41, R41, R154 ;  /* 0x0000009a29297220 */ /* 0x000fe20000400000 */
[----:B------:R-:W-:Y:S01]  /*7b40*/  ISETP.GT.AND P0, PT, R3, 0x11, PT ;  /* 0x000000110300780c */ /* 0x000fe20003f04270 */
[----:B------:R-:W-:Y:S01]  /*7b50*/  @P2 STG.E.U16 desc[UR36][R6.64+0x10], R30 ;  /* 0x0000101e06002986 */ /* 0x000fe2000c101524 */
[----:B------:R-:W-:Y:S01]  /*7b60*/  F2FP.F16.F32.PACK_AB R32, RZ, R32 ;  /* 0x00000020ff20723e */ /* 0x000fe200000000ff */
[-C--:B------:R-:W-:Y:S01]  /*7b70*/  FMUL R42, R42, R154.reuse ;  /* 0x0000009a2a2a7220 */ /* 0x080fe20000400000 */
[C---:B------:R-:W-:Y:S01]  /*7b80*/  ISETP.GT.AND P5, PT, R0.reuse, RZ, P0 ;  /* 0x000000ff0000720c */ /* 0x040fe200007a4270 */
[-C--:B------:R-:W-:Y:S01]  /*7b90*/  FMUL R43, R43, R154.reuse ;  /* 0x0000009a2b2b7220 */ /* 0x080fe20000400000 */
[----:B------:R-:W-:Y:S01]  /*7ba0*/  ISETP.GT.AND P2, PT, R0, 0x8, P1 ;  /* 0x000000080000780c */ /* 0x000fe20000f44270 */
[-C--:B------:R-:W-:Y:S01]  /*7bb0*/  FMUL R44, R44, R154.reuse ;  /* 0x0000009a2c2c7220 */ /* 0x080fe20000400000 */
[----:B------:R-:W-:Y:S01]  /*7bc0*/  ISETP.GT.AND P1, PT, R3, 0x18, PT ;  /* 0x000000180300780c */ /* 0x000fe20003f24270 */
[-C--:B------:R-:W-:Y:S01]  /*7bd0*/  FMUL R45, R45, R154.reuse ;  /* 0x0000009a2d2d7220 */ /* 0x080fe20000400000 */
[----:B------:R-:W-:Y:S01]  /*7be0*/  F2FP.F16.F32.PACK_AB R33, RZ, R33 ;  /* 0x00000021ff21723e */ /* 0x000fe200000000ff */
[----:B------:R-:W-:Y:S01]  /*7bf0*/  @P3 STG.E.U16 desc[UR36][R6.64+0x12], R31 ;  /* 0x0000121f06003986 */ /* 0x000fe2000c101524 */
[----:B------:R-:W-:Y:S01]  /*7c00*/  ISETP.GT.AND P3, PT, R0, 0x8, P0 ;  /* 0x000000080000780c */ /* 0x000fe20000764270 */
[-C--:B------:R-:W-:Y:S01]  /*7c10*/  FMUL R46, R46, R154.reuse ;  /* 0x0000009a2e2e7220 */ /* 0x080fe20000400000 */
[----:B------:R-:W-:Y:S01]  /*7c20*/  ISETP.GT.AND P0, PT, R3, 0x19, PT ;  /* 0x000000190300780c */ /* 0x000fe20003f04270 */
[----:B------:R-:W-:Y:S01]  /*7c30*/  @P4 STG.E.U16 desc[UR36][R4.64+0x20], R32 ;  /* 0x0000202004004986 */ /* 0x000fe2000c101524 */
[C---:B------:R-:W-:Y:S01]  /*7c40*/  ISETP.GT.AND P4, PT, R0.reuse, RZ, P1 ;  /* 0x000000ff0000720c */ /* 0x040fe20000f84270 */
[----:B------:R-:W-:Y:S01]  /*7c50*/  FMUL R47, R47, R154 ;  /* 0x0000009a2f2f7220 */ /* 0x000fe20000400000 */
[----:B------:R-:W-:Y:S01]  /*7c60*/  F2FP.F16.F32.PACK_AB R34, RZ, R34 ;  /* 0x00000022ff22723e */ /* 0x000fe200000000ff */
[----:B------:R-:W-:Y:S01]  /*7c70*/  @P5 STG.E.U16 desc[UR36][R4.64+0x22], R33 ;  /* 0x0000222104005986 */ /* 0x000fe2000c101524 */
[----:B------:R-:W-:Y:S01]  /*7c80*/  ISETP.GT.AND P5, PT, R0, RZ, P0 ;  /* 0x000000ff0000720c */ /* 0x000fe200007a4270 */
[----:B------:R-:W-:Y:S01]  /*7c90*/  FMUL R48, R48, R154 ;  /* 0x0000009a30307220 */ /* 0x000fe20000400000 */
[----:B------:R-:W-:Y:S01]  /*7ca0*/  F2FP.F16.F32.PACK_AB R35, RZ, R35 ;  /* 0x00000023ff23723e */ /* 0x000fe200000000ff */
[----:B------:R-:W-:Y:S01]  /*7cb0*/  @P2 STG.E.U16 desc[UR36][R6.64+0x20], R34 ;  /* 0x0000202206002986 */ /* 0x000fe2000c101524 */
[----:B------:R-:W-:Y:S01]  /*7cc0*/  F2FP.F16.F32.PACK_AB R36, RZ, R36 ;  /* 0x00000024ff24723e */ /* 0x000fe200000000ff */
[-C--:B------:R-:W-:Y:S01]  /*7cd0*/  FMUL R49, R49, R154.reuse ;  /* 0x0000009a31317220 */ /* 0x080fe20000400000 */
[----:B------:R-:W-:Y:S01]  /*7ce0*/  ISETP.GT.AND P2, PT, R0, 0x8, P1 ;  /* 0x000000080000780c */ /* 0x000fe20000f44270 */
[----:B------:R-:W-:Y:S01]  /*7cf0*/  @P3 STG.E.U16 desc[UR36][R6.64+0x22], R35 ;  /* 0x0000222306003986 */ /* 0x000fe2000c101524 */
[----:B------:R-:W-:Y:S01]  /*7d00*/  ISETP.GT.AND P1, PT, R3, 0x20, PT ;  /* 0x000000200300780c */ /* 0x000fe20003f24270 */
[-C--:B------:R-:W-:Y:S01]  /*7d10*/  FMUL R50, R50, R154.reuse ;  /* 0x0000009a32327220 */ /* 0x080fe20000400000 */
[----:B------:R-:W-:Y:S01]  /*7d20*/  F2FP.F16.F32.PACK_AB R37, RZ, R37 ;  /* 0x00000025ff25723e */ /* 0x000fe200000000ff */
[----:B------:R-:W-:Y:S01]  /*7d30*/  @P4 STG.E.U16 desc[UR36][R4.64+0x30], R36 ;  /* 0x0000302404004986 */ /* 0x000fe2000c101524 */
[C---:B------:R-:W-:Y:S01]  /*7d40*/  ISETP.GT.AND P3, PT, R0.reuse, 0x8, P0 ;  /* 0x000000080000780c */ /* 0x040fe20000764270 */
[-C--:B------:R-:W-:Y:S01]  /*7d50*/  FMUL R51, R51, R154.reuse ;  /* 0x0000009a33337220 */ /* 0x080fe20000400000 */
[----:B------:R-:W-:Y:S01]  /*7d60*/  ISETP.GT.AND P0, PT, R3, 0x21, PT ;  /* 0x000000210300780c */ /* 0x000fe20003f04270 */
[----:B------:R-:W-:Y:S01]  /*7d70*/  @P5 STG.E.U16 desc[UR36][R4.64+0x32], R37 ;  /* 0x0000322504005986 */ /* 0x000fe2000c101524 */
[----:B------:R-:W-:Y:S01]  /*7d80*/  ISETP.GT.AND P4, PT, R0, RZ, P1 ;  /* 0x000000ff0000720c */ /* 0x000fe20000f84270 */
[----:B------:R-:W-:Y:S01]  /*7d90*/  FMUL R52, R52, R154 ;  /* 0x0000009a34347220 */ /* 0x000fe20000400000 */
[----:B------:R-:W-:Y:S01]  /*7da0*/  F2FP.F16.F32.PACK_AB R38, RZ, R38 ;  /* 0x00000026ff26723e */ /* 0x000fe200000000ff */
[-C--:B------:R-:W-:Y:S01]  /*7db0*/  FMUL R53, R53, R154.reuse ;  /* 0x0000009a35357220 */ /* 0x080fe20000400000 */
        /* <DEDUP_REMOVED lines=325> */
[----:B------:R-:W-:Y:S01]  /*9210*/  FMUL R151, R151, R154 ;  /* 0x0000009a97977220 */ /* 0x000fe20000400000 */
[----:B------:R-:W-:Y:S01]  /*9220*/  ISETP.GT.AND P2, PT, R0, 0x8, P1 ;  /* 0x000000080000780c */ /* 0x000fe20000f44270 */
[----:B------:R-:W-:Y:S01]  /*9230*/  @P3 STG.E.U16 desc[UR36][R6.64+0x132], R103 ;  /* 0x0001326706003986 */ /* 0x000fe2000c101524 */
[----:B------:R-:W-:-:S02]  /*9240*/  ISETP.GT.AND P1, PT, R3, 0xa8, PT ;  /* 0x000000a80300780c */ /* 0x000fc40003f24270 */
[----:B------:R-:W-:Y:S01]  /*9250*/  F2FP.F16.F32.PACK_AB R105, RZ, R105 ;  /* 0x00000069ff69723e */ /* 0x000fe200000000ff */
[----:B------:R-:W-:Y:S01]  /*9260*/  @P4 STG.E.U16 desc[UR36][R4.64+0x140], R104 ;  /* 0x0001406804004986 */ /* 0x000fe2000c101524 */
[C---:B------:R-:W-:Y:S02]  /*9270*/  ISETP.GT.AND P3, PT, R0.reuse, 0x8, P0 ;  /* 0x000000080000780c */ /* 0x040fe40000764270 */
[----:B------:R-:W-:Y:S01]  /*9280*/  ISETP.GT.AND P0, PT, R3, 0xa9, PT ;  /* 0x000000a90300780c */ /* 0x000fe20003f04270 */
[----:B------:R-:W-:Y:S01]  /*9290*/  @P5 STG.E.U16 desc[UR36][R4.64+0x142], R105 ;  /* 0x0001426904005986 */ /* 0x000fe2000c101524 */
[C---:B------:R-:W-:Y:S02]  /*92a0*/  ISETP.GT.AND P4, PT, R0.reuse, RZ, P1 ;  /* 0x000000ff0000720c */ /* 0x040fe40000f84270 */
[----:B------:R-:W-:Y:S02]  /*92b0*/  F2FP.F16.F32.PACK_AB R106, RZ, R106 ;  /* 0x0000006aff6a723e */ /* 0x000fe400000000ff */
[----:B------:R-:W-:-:S02]  /*92c0*/  ISETP.GT.AND P5, PT, R0, RZ, P0 ;  /* 0x000000ff0000720c */ /* 0x000fc400007a4270 */
[----:B------:R-:W-:Y:S01]  /*92d0*/  F2FP.F16.F32.PACK_AB R107, RZ, R107 ;  /* 0x0000006bff6b723e */ /* 0x000fe200000000ff */
[----:B------:R-:W-:Y:S01]  /*92e0*/  @P2 STG.E.U16 desc[UR36][R6.64+0x140], R106 ;  /* 0x0001406a06002986 */ /* 0x000fe2000c101524 */
[----:B------:R-:W-:Y:S02]  /*92f0*/  F2FP.F16.F32.PACK_AB R108, RZ, R108 ;  /* 0x0000006cff6c723e */ /* 0x000fe400000000ff */
[C---:B------:R-:W-:Y:S01]  /*9300*/  ISETP.GT.AND P2, PT, R0.reuse, 0x8, P1 ;  /* 0x000000080000780c */ /* 0x040fe20000f44270 */
[----:B------:R-:W-:Y:S01]  /*9310*/  @P3 STG.E.U16 desc[UR36][R6.64+0x142], R107 ;  /* 0x0001426b06003986 */ /* 0x000fe2000c101524 */
[----:B------:R-:W-:Y:S02]  /*9320*/  ISETP.GT.AND P1, PT, R3, 0xb0, PT ;  /* 0x000000b00300780c */ /* 0x000fe40003f24270 */
[----:B------:R-:W-:Y:S01]  /*9330*/  F2FP.F16.F32.PACK_AB R109, RZ, R109 ;  /* 0x0000006dff6d723e */ /* 0x000fe200000000ff */
[----:B------:R-:W-:Y:S01]  /*9340*/  @P4 STG.E.U16 desc[UR36][R4.64+0x150], R108 ;  /* 0x0001506c04004986 */ /* 0x000fe2000c101524 */
[----:B------:R-:W-:-:S02]  /*9350*/  ISETP.GT.AND P3, PT, R0, 0x8, P0 ;  /* 0x000000080000780c */ /* 0x000fc40000764270 */
[----:B------:R-:W-:Y:S01]  /*9360*/  ISETP.GT.AND P0, PT, R3, 0xb1, PT ;  /* 0x000000b10300780c */ /* 0x000fe20003f04270 */
[----:B------:R-:W-:Y:S01]  /*9370*/  @P5 STG.E.U16 desc[UR36][R4.64+0x152], R109 ;  /* 0x0001526d04005986 */ /* 0x000fe2000c101524 */
[C---:B------:R-:W-:Y:S02]  /*9380*/  ISETP.GT.AND P4, PT, R0.reuse, RZ, P1 ;  /* 0x000000ff0000720c */ /* 0x040fe40000f84270 */
[----:B------:R-:W-:Y:S02]  /*9390*/  F2FP.F16.F32.PACK_AB R110, RZ, R110 ;  /* 0x0000006eff6e723e */ /* 0x000fe400000000ff */
[----:B------:R-:W-:Y:S02]  /*93a0*/  ISETP.GT.AND P5, PT, R0, RZ, P0 ;  /* 0x000000ff0000720c */ /* 0x000fe400007a4270 */
[----:B------:R-:W-:Y:S01]  /*93b0*/  F2FP.F16.F32.PACK_AB R111, RZ, R111 ;  /* 0x0000006fff6f723e */ /* 0x000fe200000000ff */
[----:B------:R-:W-:Y:S01]  /*93c0*/  @P2 STG.E.U16 desc[UR36][R6.64+0x150], R110 ;  /* 0x0001506e06002986 */ /* 0x000fe2000c101524 */
[----:B------:R-:W-:-:S02]  /*93d0*/  F2FP.F16.F32.PACK_AB R112, RZ, R112 ;  /* 0x00000070ff70723e */ /* 0x000fc400000000ff */
[C---:B------:R-:W-:Y:S01]  /*93e0*/  ISETP.GT.AND P2, PT, R0.reuse, 0x8, P1 ;  /* 0x000000080000780c */ /* 0x040fe20000f44270 */
[----:B------:R-:W-:Y:S01]  /*93f0*/  @P3 STG.E.U16 desc[UR36][R6.64+0x152], R111 ;  /* 0x0001526f06003986 */ /* 0x000fe2000c101524 */
[C---:B------:R-:W-:Y:S02]  /*9400*/  ISETP.GT.AND P1, PT, R3.reuse, 0xb8, PT ;  /* 0x000000b80300780c */ /* 0x040fe40003f24270 */
[----:B------:R-:W-:Y:S01]  /*9410*/  F2FP.F16.F32.PACK_AB R113, RZ, R113 ;  /* 0x00000071ff71723e */ /* 0x000fe200000000ff */
[----:B------:R-:W-:Y:S01]  /*9420*/  @P4 STG.E.U16 desc[UR36][R4.64+0x160], R112 ;  /* 0x0001607004004986 */ /* 0x000fe2000c101524 */
[C---:B------:R-:W-:Y:S02]  /*9430*/  ISETP.GT.AND P3, PT, R0.reuse, 0x8, P0 ;  /* 0x000000080000780c */ /* 0x040fe40000764270 */
[----:B------:R-:W-:Y:S01]  /*9440*/  ISETP.GT.AND P0, PT, R3, 0xb9, PT ;  /* 0x000000b90300780c */ /* 0x000fe20003f04270 */
[----:B------:R-:W-:Y:S01]  /*9450*/  @P5 STG.E.U16 desc[UR36][R4.64+0x162], R113 ;  /* 0x0001627104005986 */ /* 0x000fe2000c101524 */
[----:B------:R-:W-:-:S02]  /*9460*/  ISETP.GT.AND P4, PT, R0, RZ, P1 ;  /* 0x000000ff0000720c */ /* 0x000fc40000f84270 */
[----:B------:R-:W-:Y:S02]  /*9470*/  F2FP.F16.F32.PACK_AB R114, RZ, R114 ;  /* 0x00000072ff72723e */ /* 0x000fe400000000ff */
[C---:B------:R-:W-:Y:S02]  /*9480*/  ISETP.GT.AND P5, PT, R0.reuse, RZ, P0 ;  /* 0x000000ff0000720c */ /* 0x040fe400007a4270 */
[----:B------:R-:W-:Y:S01]  /*9490*/  F2FP.F16.F32.PACK_AB R115, RZ, R115 ;  /* 0x00000073ff73723e */ /* 0x000fe200000000ff */
[----:B------:R-:W-:Y:S01]  /*94a0*/  @P2 STG.E.U16 desc[UR36][R6.64+0x160], R114 ;  /* 0x0001607206002986 */ /* 0x000fe2000c101524 */
[----:B------:R-:W-:Y:S02]  /*94b0*/  F2FP.F16.F32.PACK_AB R116, RZ, R116 ;  /* 0x00000074ff74723e */ /* 0x000fe400000000ff */
        /* <DEDUP_REMOVED lines=65> */
[----:B------:R-:W-:Y:S02]  /*98d0*/  ISETP.GT.AND P5, PT, R0, RZ, P0 ;  /* 0x000000ff0000720c */ /* 0x000fe400007a4270 */
[----:B------:R-:W-:Y:S02]  /*98e0*/  F2FP.F16.F32.PACK_AB R134, RZ, R134 ;  /* 0x00000086ff86723e */ /* 0x000fe400000000ff */
[----:B------:R-:W-:Y:S02]  /*98f0*/  F2FP.F16.F32.PACK_AB R135, RZ, R135 ;  /* 0x00000087ff87723e */ /* 0x000fe400000000ff */
[----:B------:R-:W-:Y:S01]  /*9900*/  F2FP.F16.F32.PACK_AB R136, RZ, R136 ;  /* 0x00000088ff88723e */ /* 0x000fe200000000ff */
[----:B------:R-:W-:Y:S01]  /*9910*/  @P2 STG.E.U16 desc[UR36][R6.64+0x1b0], R134 ;  /* 0x0001b08606002986 */ /* 0x000fe2000c101524 */
[----:B------:R-:W-:-:S02]  /*9920*/  F2FP.F16.F32.PACK_AB R137, RZ, R137 ;  /* 0x00000089ff89723e */ /* 0x000fc400000000ff */
[C---:B------:R-:W-:Y:S01]  /*9930*/  ISETP.GT.AND P1, PT, R0.reuse, 0x8, P1 ;  /* 0x000000080000780c */ /* 0x040fe20000f24270 */
[----:B------:R-:W-:Y:S01]  /*9940*/  @P3 STG.E.U16 desc[UR36][R6.64+0x1b2], R135 ;  /* 0x0001b28706003986 */ /* 0x000fe2000c101524 */
[C---:B------:R-:W-:Y:S02]  /*9950*/  ISETP.GT.AND P2, PT, R0.reuse, 0x8, P0 ;  /* 0x000000080000780c */ /* 0x040fe40000744270 */
[C---:B------:R-:W-:Y:S01]  /*9960*/  ISETP.GT.AND P0, PT, R3.reuse, 0xe9, PT ;  /* 0x000000e90300780c */ /* 0x040fe20003f04270 */
[----:B------:R-:W-:Y:S01]  /*9970*/  @P4 STG.E.U16 desc[UR36][R4.64+0x1c0], R136 ;  /* 0x0001c08804004986 */ /* 0x000fe2000c101524 */
[----:B------:R-:W-:Y:S02]  /*9980*/  ISETP.GT.AND P4, PT, R3, 0xe8, PT ;  /* 0x000000e80300780c */ /* 0x000fe40003f84270 */
[----:B------:R-:W-:Y:S01]  /*9990*/  F2FP.F16.F32.PACK_AB R138, RZ, R138 ;  /* 0x0000008aff8a723e */ /* 0x000fe200000000ff */
[----:B------:R-:W-:Y:S01]  /*99a0*/  @P5 STG.E.U16 desc[UR36][R4.64+0x1c2], R137 ;  /* 0x0001c28904005986 */ /* 0x000fe2000c101524 */
[----:B------:R-:W-:-:S02]  /*99b0*/  ISETP.GT.AND P5, PT, R0, RZ, P4 ;  /* 0x000000ff0000720c */ /* 0x000fc400027a4270 */
[----:B------:R-:W-:Y:S01]  /*99c0*/  F2FP.F16.F32.PACK_AB R139, RZ, R139 ;  /* 0x0000008bff8b723e */ /* 0x000fe200000000ff */
[----:B------:R-:W-:Y:S01]  /*99d0*/  @P1 STG.E.U16 desc[UR36][R6.64+0x1c0], R138 ;  /* 0x0001c08a06001986 */ /* 0x000fe2000c101524 */
[----:B------:R-:W-:Y:S02]  /*99e0*/  F2FP.F16.F32.PACK_AB R140, RZ, R140 ;  /* 0x0000008cff8c723e */ /* 0x000fe400000000ff */
[C---:B------:R-:W-:Y:S01]  /*99f0*/  ISETP.GT.AND P3, PT, R0.reuse, RZ, P0 ;  /* 0x000000ff0000720c */ /* 0x040fe20000764270 */
[----:B------:R-:W-:Y:S01]  /*9a00*/  @P2 STG.E.U16 desc[UR36][R6.64+0x1c2], R139 ;  /* 0x0001c28b06002986 */ /* 0x000fe2000c101524 */
[C---:B------:R-:W-:Y:S02]  /*9a10*/  ISETP.GT.AND P4, PT, R0.reuse, 0x8, P4 ;  /* 0x000000080000780c */ /* 0x040fe40002784270 */
[----:B------:R-:W-:Y:S02]  /*9a20*/  F2FP.F16.F32.PACK_AB R141, RZ, R141 ;  /* 0x0000008dff8d723e */ /* 0x000fe400000000ff */
[----:B------:R-:W-:Y:S01]  /*9a30*/  F2FP.F16.F32.PACK_AB R142, RZ, R142 ;  /* 0x0000008eff8e723e */ /* 0x000fe200000000ff */
[----:B------:R-:W-:Y:S01]  /*9a40*/  @P5 STG.E.U16 desc[UR36][R4.64+0x1d0], R140 ;  /* 0x0001d08c04005986 */ /* 0x000fe2000c101524 */
[----:B------:R-:W-:-:S02]  /*9a50*/  ISETP.GT.AND P5, PT, R0, 0x8, P0 ;  /* 0x000000080000780c */ /* 0x000fc400007a4270 */
[----:B------:R-:W-:Y:S02]  /*9a60*/  F2FP.F16.F32.PACK_AB R143, RZ, R143 ;  /* 0x0000008fff8f723e */ /* 0x000fe400000000ff */
[C---:B------:R-:W-:Y:S01]  /*9a70*/  ISETP.GT.AND P0, PT, R3.reuse, 0xf1, PT ;  /* 0x000000f10300780c */ /* 0x040fe20003f04270 */
[----:B------:R-:W-:Y:S01]  /*9a80*/  @P3 STG.E.U16 desc[UR36][R4.64+0x1d2], R141 ;  /* 0x0001d28d04003986 */ /* 0x000fe2000c101524 */
[----:B------:R-:W-:Y:S02]  /*9a90*/  ISETP.GT.AND P3, PT, R3, 0xf0, PT ;  /* 0x000000f00300780c */ /* 0x000fe40003f64270 */
[----:B------:R-:W-:Y:S01]  /*9aa0*/  F2FP.F16.F32.PACK_AB R144, RZ, R144 ;  /* 0x00000090ff90723e */ /* 0x000fe200000000ff */
[----:B------:R-:W-:Y:S01]  /*9ab0*/  @P4 STG.E.U16 desc[UR36][R6.64+0x1d0], R142 ;  /* 0x0001d08e06004986 */ /* 0x000fe2000c101524 */
[C---:B------:R-:W-:Y:S02]  /*9ac0*/  ISETP.GT.AND P4, PT, R0.reuse, RZ, P3 ;  /* 0x000000ff0000720c */ /* 0x040fe40001f84270 */
[----:B------:R-:W-:Y:S01]  /*9ad0*/  F2FP.F16.F32.PACK_AB R145, RZ, R145 ;  /* 0x00000091ff91723e */ /* 0x000fe200000000ff */
[----:B------:R-:W-:Y:S01]  /*9ae0*/  @P5 STG.E.U16 desc[UR36][R6.64+0x1d2], R143 ;  /* 0x0001d28f06005986 */ /* 0x000fe2000c101524 */
[----:B------:R-:W-:-:S02]  /*9af0*/  ISETP.GT.AND P5, PT, R0, RZ, P0 ;  /* 0x000000ff0000720c */ /* 0x000fc400007a4270 */
[C---:B------:R-:W-:Y:S02]  /*9b00*/  ISETP.GT.AND P2, PT, R3.reuse, 0xf8, PT ;  /* 0x000000f80300780c */ /* 0x040fe40003f44270 */
[----:B------:R-:W-:Y:S02]  /*9b10*/  ISETP.GT.AND P1, PT, R3, 0xf9, PT ;  /* 0x000000f90300780c */ /* 0x000fe40003f24270 */
[C---:B------:R-:W-:Y:S02]  /*9b20*/  ISETP.GT.AND P3, PT, R0.reuse, 0x8, P3 ;  /* 0x000000080000780c */ /* 0x040fe40001f64270 */
[C---:B------:R-:W-:Y:S01]  /*9b30*/  ISETP.GT.AND P0, PT, R0.reuse, 0x8, P0 ;  /* 0x000000080000780c */ /* 0x040fe20000704270 */
[----:B------:R-:W-:Y:S01]  /*9b40*/  @P4 STG.E.U16 desc[UR36][R4.64+0x1e0], R144 ;  /* 0x0001e09004004986 */ /* 0x000fe2000c101524 */
[C---:B------:R-:W-:Y:S02]  /*9b50*/  ISETP.GT.AND P4, PT, R0.reuse, RZ, P1 ;  /* 0x000000ff0000720c */ /* 0x040fe40000f84270 */
[----:B------:R-:W-:Y:S01]  /*9b60*/  F2FP.F16.F32.PACK_AB R146, RZ, R146 ;  /* 0x00000092ff92723e */ /* 0x000fe200000000ff */
[----:B------:R-:W-:Y:S01]  /*9b70*/  @P5 STG.E.U16 desc[UR36][R4.64+0x1e2], R145 ;  /* 0x0001e29104005986 */ /* 0x000fe2000c101524 */
[----:B------:R-:W-:-:S02]  /*9b80*/  ISETP.GT.AND P5, PT, R0, RZ, P2 ;  /* 0x000000ff0000720c */ /* 0x000fc400017a4270 */
[C---:B------:R-:W-:Y:S02]  /*9b90*/  ISETP.GT.AND P2, PT, R0.reuse, 0x8, P2 ;  /* 0x000000080000780c */ /* 0x040fe40001744270 */
[----:B------:R-:W-:Y:S01]  /*9ba0*/  F2FP.F16.F32.PACK_AB R147, RZ, R147 ;  /* 0x00000093ff93723e */ /* 0x000fe200000000ff */
[----:B------:R-:W-:Y:S01]  /*9bb0*/  @P3 STG.E.U16 desc[UR36][R6.64+0x1e0], R146 ;  /* 0x0001e09206003986 */ /* 0x000fe2000c101524 */
[----:B------:R-:W-:Y:S02]  /*9bc0*/  ISETP.GT.AND P1, PT, R0, 0x8, P1 ;  /* 0x000000080000780c */ /* 0x000fe40000f24270 */
[----:B------:R-:W-:Y:S01]  /*9bd0*/  F2FP.F16.F32.PACK_AB R148, RZ, R148 ;  /* 0x00000094ff94723e */ /* 0x000fe200000000ff */
[----:B------:R-:W-:Y:S01]  /*9be0*/  @P0 STG.E.U16 desc[UR36][R6.64+0x1e2], R147 ;  /* 0x0001e29306000986 */ /* 0x000fe2000c101524 */
[----:B------:R-:W-:Y:S02]  /*9bf0*/  F2FP.F16.F32.PACK_AB R149, RZ, R149 ;  /* 0x00000095ff95723e */ /* 0x000fe400000000ff */
[----:B------:R-:W-:Y:S01]  /*9c00*/  F2FP.F16.F32.PACK_AB R150, RZ, R150 ;  /* 0x00000096ff96723e */ /* 0x000fe200000000ff */
[----:B------:R-:W-:Y:S01]  /*9c10*/  @P5 STG.E.U16 desc[UR36][R4.64+0x1f0], R148 ;  /* 0x0001f09404005986 */ /* 0x000fe2000c101524 */
[----:B------:R-:W-:-:S03]  /*9c20*/  F2FP.F16.F32.PACK_AB R151, RZ, R151 ;  /* 0x00000097ff97723e */ /* 0x000fc600000000ff */
[----:B------:R0:W-:Y:S02]  /*9c30*/  @P4 STG.E.U16 desc[UR36][R4.64+0x1f2], R149 ;  /* 0x0001f29504004986 */ /* 0x0001e4000c101524 */
[----:B0-----:R-:W-:Y:S02]  /*9c40*/  @P2 IMAD.MOV.U32 R4, RZ, RZ, R6 ;  /* 0x000000ffff042224 */ /* 0x001fe400078e0006 */
[----:B------:R-:W-:-:S05]  /*9c50*/  @P2 IMAD.MOV.U32 R5, RZ, RZ, R7 ;  /* 0x000000ffff052224 */ /* 0x000fca00078e0007 */
[----:B------:R0:W-:Y:S04]  /*9c60*/  @P2 STG.E.U16 desc[UR36][R4.64+0x1f0], R150 ;  /* 0x0001f09604002986 */ /* 0x0001e8000c101524 */
[----:B------:R0:W-:Y:S02]  /*9c70*/  @P1 STG.E.U16 desc[UR36][R6.64+0x1f2], R151 ;  /* 0x0001f29706001986 */ /* 0x0001e4000c101524 */
.L_x_282:
[----:B------:R-:W-:Y:S05]  /*9c80*/  BSYNC B0 ;  /* 0x0000000000007941 */ /* 0x000fea0003800000 */
.L_x_28:
[----:B------:R-:W-:Y:S01]  /*9c90*/  ULDC UR4, c[0x0][0xc] ;  /* 0x0000030000047ab9 */ /* 0x000fe20000000800 */
[----:B------:R-:W-:Y:S01]  /*9ca0*/  ULDC UR5, c[0x0][0x10] ;  /* 0x0000040000057ab9 */ /* 0x000fe20000000800 */
[----:B0-----:R-:W0:Y:S01]  /*9cb0*/  LDC R3, c[0x0][0x14] ;  /* 0x00000500ff037b82 */ /* 0x001e220000000800 */
[----:B------:R-:W-:Y:S01]  /*9cc0*/  UIMAD.WIDE.U32 UR4, UR4, UR5, URZ ;  /* 0x00000005040472a5 */ /* 0x000fe2000f8e003f */
[----:B------:R-:W-:Y:S01]  /*9cd0*/  PRMT R0, RZ, 0x7610, R0 ;  /* 0x00007610ff007816 */ /* 0x000fe20000000000 */
[----:B----45:R-:W-:Y:S02]  /*9ce0*/  IMAD.MOV.U32 R152, RZ, RZ, -0x1 ;  /* 0xffffffffff987424 */ /* 0x030fe400078e00ff */
[----:B------:R-:W-:Y:S02]  /*9cf0*/  IMAD.MOV.U32 R23, RZ, RZ, -0x1 ;  /* 0xffffffffff177424 */ /* 0x000fe400078e00ff */
[----:B0-----:R-:W-:-:S04]  /*9d00*/  IMAD.WIDE.U32 R16, R3, UR4, R16 ;  /* 0x0000000403107c25 */ /* 0x001fc8000f8e0010 */
[----:B------:R-:W-:Y:S01]  /*9d10*/  IMAD R3, R3, UR5, RZ ;  /* 0x0000000503037c24 */ /* 0x000fe2000f8e02ff */
[----:B------:R-:W-:Y:S02]  /*9d20*/  ULDC.64 UR4, c[0x0][0x650] ;  /* 0x0001940000047ab9 */ /* 0x000fe40000000a00 */
[----:B------:R-:W-:Y:S01]  /*9d30*/  ISETP.GE.U32.AND P0, PT, R16, UR4, PT ;  /* 0x0000000410007c0c */ /* 0x000fe2000bf06070 */
[----:B------:R-:W-:-:S05]  /*9d40*/  IMAD.IADD R17, R17, 0x1, R3 ;  /* 0x0000000111117824 */ /* 0x000fca00078e0203 */
[----:B------:R-:W-:-:S13]  /*9d50*/  ISETP.GE.U32.AND.EX P0, PT, R17, UR5, PT, P0 ;  /* 0x0000000511007c0c */ /* 0x000fda000bf06100 */
[----:B------:R-:W-:Y:S05]  /*9d60*/  @P0 BRA `(.L_x_283) ;  /* 0x0000000400640947 */ /* 0x000fea0003800000 */
[----:B------:R-:W0:Y:S01]  /*9d70*/  S2R R12, SR_CTAID.X ;  /* 0x00000000000c7919 */ /* 0x000e220000002500 */
[----:B------:R-:W4:Y:S01]  /*9d80*/  LDC.64 R10, c[0x0][0x628] ;  /* 0x00018a00ff0a7b82 */ /* 0x000f220000000a00 */
[----:B------:R-:W-:Y:S01]  /*9d90*/  ULDC UR4, c[0x0][0x150] ;  /* 0x0000540000047ab9 */ /* 0x000fe20000000800 */
[----:B-123--:R-:W-:Y:S01]  /*9da0*/  IMAD.MOV.U32 R8, RZ, RZ, R16 ;  /* 0x000000ffff087224 */ /* 0x00efe200078e0010 */
[----:B------:R-:W1:Y:S01]  /*9db0*/  S2R R24, SR_CTAID.Y ;  /* 0x0000000000187919 */ /* 0x000e620000002600 */
[----:B------:R-:W-:-:S04]  /*9dc0*/  IMAD.MOV.U32 R9, RZ, RZ, R17 ;  /* 0x000000ffff097224 */ /* 0x000fc800078e0011 */
[----:B------:R-:W2:Y:S08]  /*9dd0*/  LDC R21, c[0x0][0x144] ;  /* 0x00005100ff157b82 */ /* 0x000eb00000000800 */
[----:B------:R-:W3:Y:S08]  /*9de0*/  LDC R0, c[0x0][0x630] ;  /* 0x00018c00ff007b82 */ /* 0x000ef00000000800 */
[----:B------:R-:W1:Y:S01]  /*9df0*/  LDC.64 R14, c[0x0][0x620] ;  /* 0x00018800ff0e7b82 */ /* 0x000e620000000a00 */
[----:B----4-:R-:W-:-:S04]  /*9e00*/  ISETP.NE.U32.AND P0, PT, R10, RZ, PT ;  /* 0x000000ff0a00720c */ /* 0x010fc80003f05070 */
[----:B------:R-:W-:Y:S02]  /*9e10*/  ISETP.NE.AND.EX P0, PT, R11, RZ, PT, P0 ;  /* 0x000000ff0b00720c */ /* 0x000fe40003f05300 */
[----:B0-----:R-:W-:-:S05]  /*9e20*/  I2FP.F32.U32 R3, R12 ;  /* 0x0000000c00037245 */ /* 0x001fca0000201000 */
[----:B------:R-:W-:-:S04]  /*9e30*/  FMUL R3, R3, UR4 ;  /* 0x0000000403037c20 */ /* 0x000fc80008400000 */
[----:B------:R0:W4:Y:S02]  /*9e40*/  F2I.U32.TRUNC.NTZ R20, R3 ;  /* 0x0000000300147305 */ /* 0x000124000020f000 */
[----:B--23--:R-:W-:Y:S05]  /*9e50*/  @!P0 BRA `(.L_x_284) ;  /* 0x0000000000288947 */ /* 0x00cfea0003800000 */
[----:B0-----:R-:W0:Y:S02]  /*9e60*/  LDC R3, c[0x0][0x634] ;  /* 0x00018d00ff037b82 */ /* 0x001e240000000800 */
        /* <DEDUP_REMOVED lines=9> */
.L_x_284:
[----:B------:R-:W2:Y:S01]  /*9f00*/  LDC.64 R30, c[0x0][0x640] ;  /* 0x00019000ff1e7b82 */ /* 0x000ea20000000a00 */
[-CC-:B------:R-:W-:Y:S01]  /*9f10*/  SHF.R.U64 R23, R8, R0.reuse, R9.reuse ;  /* 0x0000000008177219 */ /* 0x180fe20000001209 */
[----:B----4-:R-:W-:Y:S01]  /*9f20*/  IMAD.MOV R20, RZ, RZ, -R20 ;  /* 0x000000ffff147224 */ /* 0x010fe200078e0a14 */
[----:B------:R-:W-:Y:S01]  /*9f30*/  SHF.R.U32.HI R0, RZ, R0, R9 ;  /* 0x00000000ff007219 */ /* 0x000fe20000011609 */
[----:B------:R-:W-:Y:S01]  /*9f40*/  ULDC UR4, c[0x0][0x154] ;  /* 0x0000550000047ab9 */ /* 0x000fe20000000800 */
[----:B0-----:R-:W-:Y:S01]  /*9f50*/  IADD3 R3, P0, RZ, -R23, RZ ;  /* 0x80000017ff037210 */ /* 0x001fe20007f1e0ff */
[----:B------:R-:W-:Y:S02]  /*9f60*/  IMAD R26, R21, R20, R12 ;  /* 0x00000014151a7224 */ /* 0x000fe400078e020c */
[----:B------:R-:W0:Y:S01]  /*9f70*/  LDC R6, c[0x0][0x618] ;  /* 0x00018600ff067b82 */ /* 0x000e220000000800 */
[----:B------:R-:W-:Y:S02]  /*9f80*/  IMAD.MOV.U32 R7, RZ, RZ, 0x1 ;  /* 0x00000001ff077424 */ /* 0x000fe400078e00ff */
[----:B------:R-:W-:-:S04]  /*9f90*/  IMAD.X R5, RZ, RZ, ~R0, P0 ;  /* 0x000000ffff057224 */ /* 0x000fc800000e0e00 */
[-C--:B-1----:R-:W-:Y:S01]  /*9fa0*/  IMAD R0, R5, R14.reuse, RZ ;  /* 0x0000000e05007224 */ /* 0x082fe200078e02ff */
[----:B------:R-:W1:Y:S01]  /*9fb0*/  LDC R8, c[0x0][0x608] ;  /* 0x00018200ff087b82 */ /* 0x000e620000000800 */
[----:B------:R-:W-:-:S04]  /*9fc0*/  IMAD.WIDE.U32 R4, R3, R14, R16 ;  /* 0x0000000e03047225 */ /* 0x000fc800078e0010 */
[----:B------:R-:W-:Y:S01]  /*9fd0*/  IMAD R3, R3, R15, R0 ;  /* 0x0000000f03037224 */ /* 0x000fe200078e0200 */
[----:B------:R-:W-:Y:S02]  /*9fe0*/  I2FP.F32.U32 R0, R24 ;  /* 0x0000001800007245 */ /* 0x000fe40000201000 */
[----:B------:R-:W3:Y:S01]  /*9ff0*/  LDC R28, c[0x0][0x658] ;  /* 0x00019600ff1c7b82 */ /* 0x000ee20000000800 */
[----:B------:R-:W-:Y:S01]  /*a000*/  IMAD.IADD R3, R5, 0x1, R3 ;  /* 0x0000000105037824 */ /* 0x000fe200078e0203 */
[----:B--2---:R-:W-:Y:S01]  /*a010*/  ISETP.NE.U32.AND P0, PT, R30, RZ, PT ;  /* 0x000000ff1e00720c */ /* 0x004fe20003f05070 */
[----:B------:R-:W-:Y:S01]  /*a020*/  FMUL R0, R0, UR4 ;  /* 0x0000000400007c20 */ /* 0x000fe20008400000 */
[----:B------:R-:W-:Y:S02]  /*a030*/  IMAD.MOV.U32 R5, RZ, RZ, -0x1 ;  /* 0xffffffffff057424 */ /* 0x000fe400078e00ff */
[----:B------:R-:W-:Y:S01]  /*a040*/  ISETP.NE.AND.EX P0, PT, R31, RZ, PT, P0 ;  /* 0x000000ff1f00720c */ /* 0x000fe20003f05300 */
[----:B------:R2:W4:Y:S01]  /*a050*/  F2I.U32.TRUNC.NTZ R13, R0 ;  /* 0x00000000000d7305 */ /* 0x000522000020f000 */
[----:B------:R-:W2:Y:S01]  /*a060*/  LDC R15, c[0x0][0x148] ;  /* 0x00005200ff0f7b82 */ /* 0x000ea20000000800 */
[----:B0-----:R-:W-:-:S02]  /*a070*/  SHF.R.U64 R12, R4, R6, R3 ;  /* 0x00000006040c7219 */ /* 0x001fc40000001203 */
[----:B------:R-:W-:-:S05]  /*a080*/  SHF.R.U32.HI R3, RZ, R6, R3 ;  /* 0x00000006ff037219 */ /* 0x000fca0000011603 */
[----:B------:R-:W0:Y:S01]  /*a090*/  LDC R20, c[0x0][0x600] ;  /* 0x00018000ff147b82 */ /* 0x000e220000000800 */
[-CC-:B-1----:R-:W-:Y:S02]  /*a0a0*/  SHF.R.U64 R10, R12, R8.reuse, R3.reuse ;  /* 0x000000080c0a7219 */ /* 0x182fe40000001203 */
[----:B------:R-:W-:-:S05]  /*a0b0*/  SHF.R.U32.HI R3, RZ, R8, R3 ;  /* 0x00000008ff037219 */ /* 0x000fca0000011603 */
[----:B------:R-:W1:Y:S01]  /*a0c0*/  LDC R21, c[0x0][0x648] ;  /* 0x00019200ff157b82 */ /* 0x000e620000000800 */
[-C--:B---3--:R-:W-:Y:S02]  /*a0d0*/  SHF.L.U32 R4, R5, R28.reuse, RZ ;  /* 0x0000001c05047219 */ /* 0x088fe400000006ff */
[-CC-:B------:R-:W-:Y:S02]  /*a0e0*/  SHF.R.U64 R14, R10, R28.reuse, R3.reuse ;  /* 0x0000001c0a0e7219 */ /* 0x180fe40000001203 */
[----:B------:R-:W-:Y:S02]  /*a0f0*/  SHF.R.U32.HI R5, RZ, R28, R3 ;  /* 0x0000001cff057219 */ /* 0x000fe40000011603 */
[----:B------:R-:W-:Y:S01]  /*a100*/  LOP3.LUT R153, RZ, R4, RZ, 0x33, !PT ;  /* 0x00000004ff997212 */ /* 0x000fe200078e33ff */
[----:B------:R-:W3:Y:S01]  /*a110*/  LDC R25, c[0x0][0x638] ;  /* 0x00018e00ff197b82 */ /* 0x000ee20000000800 */
[----:B------:R-:W-:Y:S01]  /*a120*/  SHF.L.U32 R28, R7, R28, RZ ;  /* 0x0000001c071c7219 */ /* 0x000fe200000006ff */
[----:B------:R-:W-:-:S06]  /*a130*/  IMAD.MOV.U32 R4, RZ, RZ, R14 ;  /* 0x000000ffff047224 */ /* 0x000fcc00078e000e */
[----:B------:R-:W0:Y:S01]  /*a140*/  LDC R27, c[0x0][0x610] ;  /* 0x00018400ff1b7b82 */ /* 0x000e220000000800 */
[----:B----4-:R-:W-:Y:S05]  /*a150*/  @!P0 BRA `(.L_x_285) ;  /* 0x0000000000288947 */ /* 0x010fea0003800000 */
[----:B------:R-:W4:Y:S02]  /*a160*/  LDC R3, c[0x0][0x64c] ;  /* 0x00019300ff037b82 */ /* 0x000f240000000800 */
[----:B----4-:R-:W-:-:S05]  /*a170*/  IADD3 R3, P0, R14, R3, RZ ;  /* 0x000000030e037210 */ /* 0x010fca0007f1e0ff */
        /* <DEDUP_REMOVED lines=8> */
.L_x_285:
[----:B------:R-:W-:Y:S01]  /*a200*/  ISETP.NE.AND P0, PT, R2, 0x1, PT ;  /* 0x000000010200780c */ /* 0x000fe20003f05270 */
[----:B------:R-:W-:Y:S01]  /*a210*/  IMAD.MOV R13, RZ, RZ, -R13 ;  /* 0x000000ffff0d7224 */ /* 0x000fe200078e0a0d */
[----:B-12---:R-:W-:Y:S01]  /*a220*/  SHF.R.U64 R0, R4, R21, R5 ;  /* 0x0000001504007219 */ /* 0x006fe20000001205 */
[----:B0-----:R-:W-:Y:S01]  /*a230*/  VIADD R5, R20, 0xffffffff ;  /* 0xffffffff14057836 */ /* 0x001fe20000000000 */
[----:B------:R-:W-:-:S03]  /*a240*/  LOP3.LUT R153, R10, R153, RZ, 0xc0, !PT ;  /* 0x000000990a997212 */ /* 0x000fc600078ec0ff */
[----:B------:R-:W-:Y:S01]  /*a250*/  IMAD.MOV R3, RZ, RZ, -R0 ;  /* 0x000000ffff037224 */ /* 0x000fe200078e0a00 */
[----:B------:R-:W-:Y:S01]  /*a260*/  LOP3.LUT R5, R12, R5, RZ, 0xc0, !PT ;  /* 0x000000050c057212 */ /* 0x000fe200078ec0ff */
[----:B------:R-:W-:Y:S02]  /*a270*/  IMAD R153, R28, R0, R153 ;  /* 0x000000001c997224 */ /* 0x000fe400078e0299 */
[----:B---3--:R-:W-:Y:S02]  /*a280*/  IMAD R0, R3, R25, R14 ;  /* 0x0000001903007224 */ /* 0x008fe400078e020e */
[----:B------:R-:W-:Y:S02]  /*a290*/  @P0 IMAD R26, R15, R13, R24 ;  /* 0x0000000d0f1a0224 */ /* 0x000fe400078e0218 */
[----:B------:R-:W-:Y:S02]  /*a2a0*/  IMAD R4, R0, R20, R5 ;  /* 0x0000001400047224 */ /* 0x000fe400078e0205 */
[----:B------:R-:W-:-:S02]  /*a2b0*/  IMAD R153, R153, R27, R26 ;  /* 0x0000001b99997224 */ /* 0x000fc400078e021a */
[----:B------:R-:W-:-:S03]  /*a2c0*/  IMAD.MOV.U32 R3, RZ, RZ, 0x1 ;  /* 0x00000001ff037424 */ /* 0x000fc600078e00ff */
[----:B------:R-:W-:Y:S02]  /*a2d0*/  SEL R152, R4, R153, !P0 ;  /* 0x0000009904987207 */ /* 0x000fe40004000000 */
[----:B------:R-:W-:Y:S02]  /*a2e0*/  PRMT R0, R3, 0x7610, R0 ;  /* 0x0000761003007816 */ /* 0x000fe40000000000 */
[----:B------:R-:W-:-:S07]  /*a2f0*/  SEL R153, R153, R4, !P0 ;  /* 0x0000000499997207 */ /* 0x000fce0004000000 */
.L_x_283:
[----:B------:R-:W-:-:S13]  /*a300*/  LOP3.LUT P0, RZ, R0, 0xff, RZ, 0xc0, !PT ;  /* 0x000000ff00ff7812 */ /* 0x000fda000780c0ff */
[----:B------:R-:W-:Y:S05]  /*a310*/  @P0 BRA `(.L_x_286) ;  /* 0xffffff6800f40947 */ /* 0x000fea000383ffff */
[----:B------:R-:W-:Y:S05]  /*a320*/  EXIT ;  /* 0x000000000000794d */ /* 0x000fea0003800000 */
.L_x_3:
[----:B0-----:R-:W-:Y:S01]  /*a330*/  ULDC.64 UR4, c[0x0][0x650] ;  /* 0x0001940000047ab9 */ /* 0x001fe20000000a00 */
        /* <DEDUP_REMOVED lines=25> */
.L_x_288:
[--C-:B------:R-:W-:Y:S01]  /*a4d0*/  SHF.R.U64 R12, R10, R14, R11.reuse ;  /* 0x0000000e0a0c7219 */ /* 0x100fe2000000120b */
[----:B------:R-:W0:Y:S01]  /*a4e0*/  LDC R22, c[0x0][0x618] ;  /* 0x00018600ff167b82 */ /* 0x000e220000000800 */
[----:B------:R-:W-:Y:S01]  /*a4f0*/  I2FP.F32.U32 R6, R4 ;  /* 0x0000000400067245 */ /* 0x000fe20000201000 */
[----:B------:R-:W-:Y:S01]  /*a500*/  ULDC UR4, c[0x0][0x150] ;  /* 0x0000540000047ab9 */ /* 0x000fe20000000800 */
[----:B------:R-:W-:Y:S02]  /*a510*/  SHF.R.U32.HI R5, RZ, R14, R11 ;  /* 0x0000000eff057219 */ /* 0x000fe4000001160b */
[----:B------:R-:W-:Y:S01]  /*a520*/  IADD3 R9, P0, RZ, -R12, RZ ;  /* 0x8000000cff097210 */ /* 0x000fe20007f1e0ff */
[----:B------:R-:W-:Y:S01]  /*a530*/  FMUL R11, R6, UR4 ;  /* 0x00000004060b7c20 */ /* 0x000fe20008400000 */
[----:B------:R-:W-:Y:S01]  /*a540*/  ULDC UR4, c[0x0][0x154] ;  /* 0x0000550000047ab9 */ /* 0x000fe20000000800 */
[----:B------:R-:W1:Y:S02]  /*a550*/  LDC.64 R24, c[0x0][0x640] ;  /* 0x00019000ff187b82 */ /* 0x000e640000000a00 */
[----:B------:R-:W-:-:S02]  /*a560*/  IMAD.X R5, RZ, RZ, ~R5, P0 ;  /* 0x000000ffff057224 */ /* 0x000fc400000e0e05 */
[----:B------:R-:W2:Y:S01]  /*a570*/  F2I.U32.TRUNC.NTZ R11, R11 ;  /* 0x0000000b000b7305 */ /* 0x000ea2000020f000 */
[----:B------:R-:W-:-:S03]  /*a580*/  IMAD.WIDE.U32 R6, R9, R20, R16 ;  /* 0x0000001409067225 */ /* 0x000fc600078e0010 */
[----:B------:R-:W3:Y:S01]  /*a590*/  LDC R13, c[0x0][0x144] ;  /* 0x00005100ff0d7b82 */ /* 0x000ee20000000800 */
[----:B------:R-:W-:-:S04]  /*a5a0*/  IMAD R8, R5, R20, RZ ;  /* 0x0000001405087224 */ /* 0x000fc800078e02ff */
[----:B------:R-:W-:Y:S02]  /*a5b0*/  IMAD R5, R9, R21, R8 ;  /* 0x0000001509057224 */ /* 0x000fe400078e0208 */
[----:B------:R-:W-:Y:S01]  /*a5c0*/  IMAD.MOV.U32 R8, RZ, RZ, -0x1 ;  /* 0xffffffffff087424 */ /* 0x000fe200078e00ff */
[----:B------:R-:W4:Y:S01]  /*a5d0*/  LDC R14, c[0x0][0x608] ;  /* 0x00018200ff0e7b82 */ /* 0x000f220000000800 */
[----:B------:R-:W-:Y:S01]  /*a5e0*/  IMAD.IADD R5, R7, 0x1, R5 ;  /* 0x0000000107057824 */ /* 0x000fe200078e0205 */
[----:B------:R-:W-:-:S04]  /*a5f0*/  I2FP.F32.U32 R7, R3 ;  /* 0x0000000300077245 */ /* 0x000fc80000201000 */
[-C--:B0-----:R-:W-:Y:S01]  /*a600*/  SHF.R.U64 R10, R6, R22.reuse, R5 ;  /* 0x00000016060a7219 */ /* 0x081fe20000001205 */
[----:B--2---:R-:W-:Y:S01]  /*a610*/  IMAD.MOV R6, RZ, RZ, -R11 ;  /* 0x000000ffff067224 */ /* 0x004fe200078e0a0b */
[----:B------:R-:W0:Y:S01]  /*a620*/  LDC R9, c[0x0][0x658] ;  /* 0x00019600ff097b82 */ /* 0x000e220000000800 */
[----:B-1----:R-:W-:Y:S01]  /*a630*/  ISETP.NE.U32.AND P0, PT, R24, RZ, PT ;  /* 0x000000ff1800720c */ /* 0x002fe20003f05070 */
[----:B------:R-:W-:Y:S01]  /*a640*/  FMUL R7, R7, UR4 ;  /* 0x0000000407077c20 */ /* 0x000fe20008400000 */
[----:B------:R-:W-:Y:S02]  /*a650*/  SHF.R.U32.HI R5, RZ, R22, R5 ;  /* 0x00000016ff057219 */ /* 0x000fe40000011605 */
[----:B------:R-:W-:-:S03]  /*a660*/  ISETP.NE.AND.EX P0, PT, R25, RZ, PT, P0 ;  /* 0x000000ff1900720c */ /* 0x000fc60003f05300 */
[----:B------:R-:W1:Y:S01]  /*a670*/  LDC R20, c[0x0][0x148] ;  /* 0x00005200ff147b82 */ /* 0x000e620000000800 */
[----:B---3--:R-:W-:Y:S02]  /*a680*/  IMAD R23, R13, R6, R4 ;  /* 0x000000060d177224 */ /* 0x008fe400078e0204 */
[----:B------:R-:W-:-:S05]  /*a690*/  IMAD.MOV.U32 R6, RZ, RZ, 0x1 ;  /* 0x00000001ff067424 */ /* 0x000fca00078e00ff */
[----:B------:R-:W2:Y:S01]  /*a6a0*/  LDC R21, c[0x0][0x600] ;  /* 0x00018000ff157b82 */ /* 0x000ea20000000800 */
[-CC-:B----4-:R-:W-:Y:S02]  /*a6b0*/  SHF.R.U64 R13, R10, R14.reuse, R5.reuse ;  /* 0x0000000e0a0d7219 */ /* 0x190fe40000001205 */
[----:B------:R-:W-:Y:S02]  /*a6c0*/  SHF.R.U32.HI R4, RZ, R14, R5 ;  /* 0x0000000eff047219 */ /* 0x000fe40000011605 */
[----:B------:R3:W4:Y:S03]  /*a6d0*/  F2I.U32.TRUNC.NTZ R14, R7 ;  /* 0x00000007000e7305 */ /* 0x000726000020f000 */
[----:B------:R-:W1:Y:S01]  /*a6e0*/  LDC R26, c[0x0][0x648] ;  /* 0x00019200ff1a7b82 */ /* 0x000e620000000800 */
[-C--:B0-----:R-:W-:Y:S02]  /*a6f0*/  SHF.R.U64 R15, R13, R9.reuse, R4 ;  /* 0x000000090d0f7219 */ /* 0x081fe40000001204 */
[----:B------:R-:W-:-:S02]  /*a700*/  SHF.L.U32 R8, R8, R9, RZ ;  /* 0x0000000908087219 */ /* 0x000fc400000006ff */
[-C--:B------:R-:W-:Y:S01]  /*a710*/  SHF.R.U32.HI R5, RZ, R9.reuse, R4 ;  /* 0x00000009ff057219 */ /* 0x080fe20000011604 */
[----:B------:R-:W-:Y:S01]  /*a720*/  IMAD.MOV.U32 R4, RZ, RZ, R15 ;  /* 0x000000ffff047224 */ /* 0x000fe200078e000f */
[----:B------:R-:W-:Y:S01]  /*a730*/  SHF.L.U32 R22, R6, R9, RZ ;  /* 0x0000000906167219 */ /* 0x000fe200000006ff */
[----:B------:R-:W0:Y:S01]  /*a740*/  LDC R27, c[0x0][0x638] ;  /* 0x00018e00ff1b7b82 */ /* 0x000e220000000800 */
[----:B------:R-:W-:-:S07]  /*a750*/  LOP3.LUT R28, RZ, R8, RZ, 0x33, !PT ;  /* 0x00000008ff1c7212 */ /* 0x000fce00078e33ff */
        /* <DEDUP_REMOVED lines=12> */
.L_x_289:
[----:B------:R-:W-:Y:S01]  /*a820*/  ISETP.NE.AND P0, PT, R2, 0x1, PT ;  /* 0x000000010200780c */ /* 0x000fe20003f05270 */
[----:B--2---:R-:W-:Y:S01]  /*a830*/  VIADD R7, R21, 0xffffffff ;  /* 0xffffffff15077836 */ /* 0x004fe20000000000 */
[----:B-1----:R-:W-:Y:S01]  /*a840*/  SHF.R.U64 R5, R4, R26, R5 ;  /* 0x0000001a04057219 */ /* 0x002fe20000001205 */
[----:B------:R-:W-:Y:S01]  /*a850*/  IMAD.MOV R14, RZ, RZ, -R14 ;  /* 0x000000ffff0e7224 */ /* 0x000fe200078e0a0e */
[----:B------:R-:W-:Y:S01]  /*a860*/  LOP3.LUT R4, R13, R28, RZ, 0xc0, !PT ;  /* 0x0000001c0d047212 */ /* 0x000fe200078ec0ff */
[----:B------:R-:W-:Y:S01]  /*a870*/  IMAD.MOV.U32 R8, RZ, RZ, R12 ;  /* 0x000000ffff087224 */ /* 0x000fe200078e000c */
[----:B------:R-:W-:Y:S01]  /*a880*/  LOP3.LUT R10, R10, R7, RZ, 0xc0, !PT ;  /* 0x000000070a0a7212 */ /* 0x000fe200078ec0ff */
[----:B------:R-:W-:Y:S02]  /*a890*/  IMAD.MOV R6, RZ, RZ, -R5 ;  /* 0x000000ffff067224 */ /* 0x000fe400078e0a05 */
[----:B------:R-:W-:-:S04]  /*a8a0*/  IMAD R4, R22, R5, R4 ;  /* 0x0000000516047224 */ /* 0x000fc800078e0204 */
[----:B------:R-:W-:Y:S02]  /*a8b0*/  @P0 IMAD R23, R20, R14, R3 ;  /* 0x0000000e14170224 */ /* 0x000fe400078e0203 */
[----:B0-----:R-:W-:Y:S02]  /*a8c0*/  IMAD R3, R6, R27, R15 ;  /* 0x0000001b06037224 */ /* 0x001fe400078e020f */
[----:B------:R-:W-:Y:S02]  /*a8d0*/  IMAD R7, R4, R29, R23 ;  /* 0x0000001d04077224 */ /* 0x000fe400078e0217 */
[----:B------:R-:W-:Y:S02]  /*a8e0*/  IMAD R4, R3, R21, R10 ;  /* 0x0000001503047224 */ /* 0x000fe400078e020a */
[----:B------:R-:W-:-:S03]  /*a8f0*/  IMAD.MOV.U32 R6, RZ, RZ, 0x1 ;  /* 0x00000001ff067424 */ /* 0x000fc600078e00ff */
[----:B------:R-:W-:Y:S02]  /*a900*/  SEL R9, R4, R7, !P0 ;  /* 0x0000000704097207 */ /* 0x000fe40004000000 */
[----:B------:R-:W-:-:S07]  /*a910*/  SEL R7, R7, R4, !P0 ;  /* 0x0000000407077207 */ /* 0x000fce0004000000 */
.L_x_287:
[----:B------:R-:W-:-:S08]  /*a920*/  NOP ;  /* 0x0000000000007918 */ /* 0x000fd00000000000 */
[----:B------:R-:W0:-:S00]  /*a930*/  USETMAXREG.DEALLOC.CTAPOOL 0x28 ;  /* 0x00000028000079c8 */ /* 0x000e0000080e0500 */
[----:B0-----:R-:W-:-:S13]  /*a940*/  ISETP.NE.AND P0, PT, R0, RZ, PT ;  /* 0x000000ff0000720c */ /* 0x001fda0003f05270 */
[----:B------:R-:W-:Y:S05]  /*a950*/  @P0 EXIT ;  /* 0x000000000000094d */ /* 0x000fea0003800000 */
[----:B------:R-:W-:Y:S01]  /*a960*/  LOP3.LUT P0, RZ, R6, 0xff, RZ, 0xc0, !PT ;  /* 0x000000ff06ff7812 */ /* 0x000fe2000780c0ff */
[----:B------:R-:W-:Y:S02]  /*a970*/  IMAD.MOV.U32 R3, RZ, RZ, 0x1 ;  /* 0x00000001ff037424 */ /* 0x000fe400078e00ff */
[----:B------:R-:W-:-:S10]  /*a980*/  IMAD.MOV.U32 R0, RZ, RZ, RZ ;  /* 0x000000ffff007224 */ /* 0x000fd400078e00ff */
[----:B------:R-:W-:Y:S05]  /*a990*/  @!P0 BRA `(.L_x_290) ;  /* 0x0000000c00648947 */ /* 0x000fea0003800000 */
[----:B------:R-:W0:Y:S01]  /*a9a0*/  LDC R0, c[0x0][0x28c] ;  /* 0x0000a300ff007b82 */ /* 0x000e220000000800 */
[----:B------:R-:W-:Y:S01]  /*a9b0*/  ULDC UR5, c[0x0][0x658] ;  /* 0x0001960000057ab9 */ /* 0x000fe20000000800 */
[----:B------:R-:W-:Y:S01]  /*a9c0*/  UMOV UR7, 0xffffffff ;  /* 0xffffffff00077882 */ /* 0x000fe20000000000 */
[----:B------:R-:W-:Y:S01]  /*a9d0*/  ULDC UR6, c[0x0][0xc] ;  /* 0x0000030000067ab9 */ /* 0x000fe20000000800 */
[----:B------:R-:W-:Y:S01]  /*a9e0*/  USHF.L.U32 UR9, UR7, UR5, URZ ;  /* 0x0000000507097299 */ /* 0x000fe2000800063f */
[C---:B------:R-:W-:Y:S01]  /*a9f0*/  LOP3.LUT P2, RZ, R18.reuse, 0x7f, RZ, 0xc0, !PT ;  /* 0x0000007f12ff7812 */ /* 0x040fe2000784c0ff */
[----:B------:R-:W-:Y:S01]  /*aa00*/  UMOV UR8, 0x1 ;  /* 0x0000000100087882 */ /* 0x000fe20000000000 */
[----:B------:R-:W-:Y:S01]  /*aa10*/  ULDC UR7, c[0x0][0x10] ;  /* 0x0000040000077ab9 */ /* 0x000fe20000000800 */
[----:B------:R-:W-:Y:S01]  /*aa20*/  LOP3.LUT P0, RZ, R18, 0x1f, RZ, 0xc0, !PT ;  /* 0x0000001f12ff7812 */ /* 0x000fe2000780c0ff */
[----:B------:R-:W-:Y:S01]  /*aa30*/  UIMAD.WIDE.U32 UR6, UR6, UR7, URZ ;  /* 0x00000007060672a5 */ /* 0x000fe2000f8e003f */
[----:B------:R-:W-:Y:S01]  /*aa40*/  BSSY B0, `(.L_x_290) ;  /* 0x00000ce000007945 */ /* 0x000fe20003800000 */
[----:B------:R-:W-:Y:S01]  /*aa50*/  USHF.L.U32 UR5, UR8, UR5, URZ ;  /* 0x0000000508057299 */ /* 0x000fe2000800063f */
[----:B------:R-:W-:Y:S01]  /*aa60*/  IMAD.MOV.U32 R11, RZ, RZ, 0x1 ;  /* 0x00000001ff0b7424 */ /* 0x000fe200078e00ff */
[----:B------:R-:W-:Y:S01]  /*aa70*/  LOP3.LUT R18, R19, 0x2, RZ, 0xfc, !PT ;  /* 0x0000000213127812 */ /* 0x000fe200078efcff */
[----:B------:R-:W-:Y:S01]  /*aa80*/  ULDC UR8, c[0x0][0x14] ;  /* 0x0000050000087ab9 */ /* 0x000fe20000000800 */
[----:B------:R-:W-:Y:S01]  /*aa90*/  PLOP3.LUT P0, PT, P0, P2, PT, 0x8a, 0x0 ;  /* 0x000000000000781c */ /* 0x000fe20000705172 */
[----:B------:R-:W-:-:S02]  /*aaa0*/  UIMAD.WIDE.U32 UR30, UR6, UR8, URZ ;  /* 0x00000008061e72a5 */ /* 0x000fc4000f8e003f */
[----:B------:R-:W-:Y:S01]  /*aab0*/  UIMAD UR7, UR7, UR8, URZ ;  /* 0x00000008070772a4 */ /* 0x000fe2000f8e023f */
[----:B------:R-:W-:Y:S01]  /*aac0*/  ULDC UR4, c[0x0][0x600] ;  /* 0x0001800000047ab9 */ /* 0x000fe20000000800 */
[----:B------:R-:W-:Y:S02]  /*aad0*/  ULOP3.LUT UR6, URZ, UR9, URZ, 0x33, !UPT ;  /* 0x000000093f067292 */ /* 0x000fe4000f8e333f */
[----:B------:R-:W-:Y:S01]  /*aae0*/  UIADD3 UR4, UR4, -0x1, URZ ;  /* 0xffffffff04047890 */ /* 0x000fe2000fffe03f */
[----:B0-----:R-:W-:Y:S01]  /*aaf0*/  VIADD R0, R0, 0x7f ;  /* 0x0000007f00007836 */ /* 0x001fe20000000000 */
[----:B------:R-:W-:Y:S01]  /*ab00*/  UIADD3 UR7, UR31, UR7, URZ ;  /* 0x000000071f077290 */ /* 0x000fe2000fffe03f */
[----:B------:R-:W-:-:S03]  /*ab10*/  ULDC.64 UR38, c[0x0][0x198] ;  /* 0x0000660000267ab9 */ /* 0x000fc60000000a00 */
[----:B------:R-:W-:-:S04]  /*ab20*/  SHF.R.S32.HI R3, RZ, 0x1f, R0 ;  /* 0x0000001fff037819 */ /* 0x000fc80000011400 */
[----:B------:R-:W-:Y:S01]  /*ab30*/  LEA.HI R3, R3, R0, RZ, 0x7 ;  /* 0x0000000003037211 */ /* 0x000fe200078f38ff */
[----:B------:R-:W-:-:S03]  /*ab40*/  IMAD.MOV.U32 R0, RZ, RZ, RZ ;  /* 0x000000ffff007224 */ /* 0x000fc600078e00ff */
[----:B------:R-:W-:Y:S01]  /*ab50*/  SHF.R.S32.HI R13, RZ, 0x7, R3 ;  /* 0x00000007ff0d7819 */ /* 0x000fe20000011403 */
[----:B------:R-:W-:-:S04]  /*ab60*/  IMAD.MOV.U32 R3, RZ, RZ, 0x1 ;  /* 0x00000001ff037424 */ /* 0x000fc800078e00ff */
[----:B------:R-:W-:-:S07]  /*ab70*/  VIADD R10, R13, 0x1 ;  /* 0x000000010d0a7836 */ /* 0x000fce0000000000 */
.L_x_302:
[----:B------:R-:W-:-:S03]  /*ab80*/  UMOV UR8, 0xffffffff ;  /* 0xffffffff00087882 */ /* 0x000fc60000000000 */
[----:B------:R-:W-:Y:S05]  /*ab90*/  BRA.DIV UR8, `(.L_x_291) ;  /* 0x0000000e08887947 */ /* 0x000fea000b800000 */
[----:B------:R-:W-:-:S13]  /*aba0*/  ELECT P6, URZ, PT ;  /* 0x00000000003f782f */ /* 0x000fda00038c0000 */
.L_x_311:
[----:B------:R-:W0:Y:S01]  /*abb0*/  LDC R4, c[0x0][0x28c] ;  /* 0x0000a300ff047b82 */ /* 0x000e220000000800 */
[----:B------:R-:W-:Y:S01]  /*abc0*/  BSSY B1, `(.L_x_292) ;  /* 0x0000043000017945 */ /* 0x000fe20003800000 */
[----:B0-----:R-:W-:-:S13]  /*abd0*/  ISETP.LT.OR P6, PT, R4, 0x1, !P6 ;  /* 0x000000010400780c */ /* 0x001fda00077c1670 */
[----:B------:R-:W-:Y:S05]  /*abe0*/  @P6 BRA `(.L_x_293) ;  /* 0x0000000400006947 */ /* 0x000fea0003800000 */
[----:B------:R-:W-:Y:S02]  /*abf0*/  IMAD.SHL.U32 R14, R7, 0x80, RZ ;  /* 0x00000080070e7824 */ /* 0x000fe400078e00ff */
[----:B------:R-:W-:Y:S02]  /*ac00*/  IMAD.SHL.U32 R15, R9, 0x100, RZ ;  /* 0x00000100090f7824 */ /* 0x000fe400078e00ff */
[----:B------:R-:W-:Y:S02]  /*ac10*/  IMAD.MOV.U32 R20, RZ, RZ, RZ ;  /* 0x000000ffff147224 */ /* 0x000fe400078e00ff */
[----:B------:R-:W-:Y:S02]  /*ac20*/  IMAD.MOV.U32 R4, RZ, RZ, R10 ;  /* 0x000000ffff047224 */ /* 0x000fe400078e000a */
[----:B------:R-:W-:Y:S02]  /*ac30*/  IMAD.MOV.U32 R5, RZ, RZ, R3 ;  /* 0x000000ffff057224 */ /* 0x000fe400078e0003 */
[----:B------:R-:W-:-:S07]  /*ac40*/  IMAD.MOV.U32 R6, RZ, RZ, R0 ;  /* 0x000000ffff067224 */ /* 0x000fce00078e0000 */
.L_x_297:
[----:B------:R-:W0:Y:S01]  /*ac50*/  S2R R12, SR_CgaCtaId ;  /* 0x00000000000c7919 */ /* 0x000e220000008800 */
[----:B------:R-:W-:Y:S01]  /*ac60*/  MOV R7, 0x400 ;  /* 0x0000040000077802 */ /* 0x000fe20000000f00 */
[----:B------:R-:W1:Y:S03]  /*ac70*/  @!P2 LDC R9, c[0x0][0x500] ;  /* 0x00014000ff09ab82 */ /* 0x000e660000000800 */
[----:B0-----:R-:W-:Y:S02]  /*ac80*/  LEA R21, R12, R7, 0x18 ;  /* 0x000000070c157211 */ /* 0x001fe400078ec0ff */
[----:B------:R-:W-:-:S03]  /*ac90*/  SHF.L.U32 R7, R5, 0x1f, RZ ;  /* 0x0000001f05077819 */ /* 0x000fc600000006ff */
[----:B------:R-:W-:-:S04]  /*aca0*/  IMAD R12, R6, 0x8, R21 ;  /* 0x00000008060c7824 */ /* 0x000fc800078e0215 */
[----:B------:R-:W0:Y:S02]  /*acb0*/  SYNCS.PHASECHK.TRANS64.TRYWAIT P1, [R12+URZ+0x10], R7 ;  /* 0x000010070c0075a7 */ /* 0x000e24000802017f */
[----:B01----:R-:W-:Y:S05]  /*acc0*/  @!P1 BRA `(.L_x_294) ;  /* 0x0000000c005c9947 */ /* 0x003fea0003800000 */
.L_x_312:
[----:B0-----:R-:W-:Y:S01]  /*acd0*/  PRMT R7, R18, 0x9910, RZ ;  /* 0x0000991012077816 */ /* 0x001fe200000000ff */
[----:B------:R0:W-:Y:S03]  /*ace0*/  @!P2 SYNCS.ARRIVE.TRANS64 RZ, [R12+URZ], R9 ;  /* 0x000000090cffa9a7 */ /* 0x0001e6000800003f */
[----:B------:R-:W-:-:S13]  /*acf0*/  ISETP.NE.AND P1, PT, R7, 0x2, PT ;  /* 0x000000020700780c */ /* 0x000fda0003f25270 */
[----:B0-----:R-:W-:Y:S05]  /*ad00*/  @P1 BRA `(.L_x_295) ;  /* 0x0000000000041947 */ /* 0x001fea0003800000 */
[----:B------:R-:W-:Y:S01]  /*ad10*/  BPT.TRAP 0x1 ;  /* 0x000000040000795c */ /* 0x000fe20000300000 */
.L_x_295:
[----:B------:R-:W-:Y:S05]  /*ad20*/  @P0 BRA `(.L_x_296) ;  /* 0x0000000000040947 */ /* 0x000fea0003800000 */
[----:B------:R-:W-:Y:S01]  /*ad30*/  BPT.TRAP 0x1 ;  /* 0x000000040000795c */ /* 0x000fe20000300000 */
.L_x_296:
[--C-:B------:R-:W-:Y:S01]  /*ad40*/  IMAD R7, R6, 0x8000, R21.reuse ;  /* 0x0000800006077824 */ /* 0x100fe200078e0215 */
[----:B------:R-:W-:Y:S01]  /*ad50*/  R2UR UR34, R20 ;  /* 0x00000000142272ca */ /* 0x000fe200000e0000 */
[----:B------:R-:W-:Y:S01]  /*ad60*/  IMAD R21, R6, 0x10000, R21 ;  /* 0x0001000006157824 */ /* 0x000fe200078e0215 */
[----:B------:R-:W-:Y:S01]  /*ad70*/  R2UR UR33, R12 ;  /* 0x000000000c2172ca */ /* 0x000fe200000e0000 */
[----:B------:R-:W-:Y:S01]  /*ad80*/  VIADD R4, R4, 0xffffffff ;  /* 0xffffffff04047836 */ /* 0x000fe20000000000 */
[----:B------:R-:W-:Y:S01]  /*ad90*/  R2UR UR24, R7 ;  /* 0x00000000071872ca */ /* 0x000fe200000e0000 */
[----:B------:R-:W-:Y:S01]  /*ada0*/  UIADD3 UR14, UP0, UR38, 0xf0, URZ ;  /* 0x000000f0260e7890 */ /* 0x000fe2000ff1e03f */
[----:B------:R-:W-:Y:S01]  /*adb0*/  R2UR UR8, R21 ;  /* 0x00000000150872ca */ /* 0x000fe200000e0000 */
[----:B------:R-:W-:Y:S01]  /*adc0*/  UIADD3 UR40, UP1, UR38, 0x1f0, URZ ;  /* 0x000001f026287890 */ /* 0x000fe2000ff3e03f */
[----:B------:R-:W-:Y:S01]  /*add0*/  R2UR UR36, R8 ;  /* 0x00000000082472ca */ /* 0x000fe200000e0000 */
[----:B------:R-:W-:Y:S01]  /*ade0*/  UIADD3.X UR15, URZ, UR39, URZ, UP0, !UPT ;  /* 0x000000273f0f7290 */ /* 0x000fe200087fe43f */
[----:B------:R-:W-:Y:S01]  /*adf0*/  R2UR UR35, R14 ;  /* 0x000000000e2372ca */ /* 0x000fe200000e0000 */
[----:B------:R-:W-:Y:S01]  /*ae00*/  UIADD3.X UR41, URZ, UR39, URZ, UP1, !UPT ;  /* 0x000000273f297290 */ /* 0x000fe20008ffe43f */
[----:B------:R-:W-:Y:S01]  /*ae10*/  R2UR UR19, R15 ;  /* 0x000000000f1372ca */ /* 0x000fe200000e0000 */
[----:B------:R-:W-:Y:S01]  /*ae20*/  UIADD3 UR26, UR34, 0x40, URZ ;  /* 0x00000040221a7890 */ /* 0x000fe2000fffe03f */
[----:B------:R-:W-:Y:S01]  /*ae30*/  ISETP.GT.AND P3, PT, R4, 0x1, PT ;  /* 0x000000010400780c */ /* 0x000fe20003f64270 */
[----:B------:R-:W-:Y:S01]  /*ae40*/  VIADD R6, R6, 0x1 ;  /* 0x0000000106067836 */ /* 0x000fe20000000000 */
[----:B------:R-:W-:Y:S01]  /*ae50*/  UMOV UR22, 0x0 ;  /* 0x0000000000167882 */ /* 0x000fe20000000000 */
[----:B------:R-:W-:Y:S01]  /*ae60*/  UIADD3 UR32, UR24, 0x100, URZ ;  /* 0x0000010018207890 */ /* 0x000fe2000fffe03f */
[----:B------:R-:W-:Y:S01]  /*ae70*/  VIADD R20, R20, 0x80 ;  /* 0x0000008014147836 */ /* 0x000fe20000000000 */
[----:B------:R-:W-:Y:S01]  /*ae80*/  UIADD3 UR24, UR24, 0x4100, URZ ;  /* 0x0000410018187890 */ /* 0x000fe2000fffe03f */
[----:B------:R-:W-:Y:S01]  /*ae90*/  ISETP.NE.AND P1, PT, R6, 0x2, PT ;  /* 0x000000020600780c */ /* 0x000fe20003f25270 */
[----:B------:R-:W-:-:S02]  /*aea0*/  UIADD3 UR16, UR8, 0x10100, URZ ;  /* 0x0001010008107890 */ /* 0x000fc4000fffe03f */
[----:B------:R-:W-:Y:S01]  /*aeb0*/  UIADD3 UR8, UR8, 0x18100, URZ ;  /* 0x0001810008087890 */ /* 0x000fe2000fffe03f */
[----:B------:R-:W-:Y:S01]  /*aec0*/  SEL R12, RZ, 0x1, P1 ;  /* 0x00000001ff0c7807 */ /* 0x000fe20000800000 */
[----:B------:R-:W-:Y:S01]  /*aed0*/  UMOV UR23, 0x10000000 ;  /* 0x1000000000177882 */ /* 0x000fe20000000000 */
[----:B------:R-:W-:Y:S01]  /*aee0*/  UMOV UR25, UR33 ;  /* 0x0000002100197c82 */ /* 0x000fe20008000000 */
[----:B------:R-:W-:Y:S01]  /*aef0*/  UMOV UR28, UR36 ;  /* 0x00000024001c7c82 */ /* 0x000fe20008000000 */
[----:B------:R-:W-:Y:S01]  /*af00*/  UMOV UR27, UR35 ;  /* 0x00000023001b7c82 */ /* 0x000fe20008000000 */
[----:B------:R-:W-:Y:S01]  /*af10*/  UMOV UR17, UR33 ;  /* 0x0000002100117c82 */ /* 0x000fe20008000000 */
[----:B------:R-:W-:Y:S01]  /*af20*/  UMOV UR18, UR34 ;  /* 0x0000002200127c82 */ /* 0x000fe20008000000 */
[----:B------:R-:W-:Y:S01]  /*af30*/  UMOV UR20, UR36 ;  /* 0x0000002400147c82 */ /* 0x000fe20008000000 */
[----:B------:R0:W-:Y:S01]  /*af40*/  UTMALDG.3D [UR32], [UR14], desc[UR22] ;  /* 0x000016200e0075b4 */ /* 0x0001e20008011000 */
[----:B------:R-:W-:Y:S01]  /*af50*/  UMOV UR9, UR33 ;  /* 0x0000002100097c82 */ /* 0x000fe20008000000 */
[----:B------:R-:W-:Y:S01]  /*af60*/  UMOV UR11, UR19 ;  /* 0x00000013000b7c82 */ /* 0x000fe20008000000 */
[----:B------:R-:W-:Y:S01]  /*af70*/  UMOV UR12, UR36 ;  /* 0x00000024000c7c82 */ /* 0x000fe20008000000 */
[----:B------:R-:W-:Y:S01]  /*af80*/  UMOV UR10, UR26 ;  /* 0x0000001a000a7c82 */ /* 0x000fe20008000000 */
[----:B------:R-:W-:-:S02]  /*af90*/  LOP3.LUT R5, R5, R12, RZ, 0x3c, !PT ;  /* 0x0000000c05057212 */ /* 0x000fc400078e3cff */
[----:B------:R-:W-:Y:S01]  /*afa0*/  SEL R6, R6, RZ, P1 ;  /* 0x000000ff06067207 */ /* 0x000fe20000800000 */
[----:B------:R0:W-:Y:S01]  /*afb0*/  UTMALDG.3D [UR24], [UR14], desc[UR22] ;  /* 0x000016180e0075b4 */ /* 0x0001e20008011000 */
[----:B------:R0:W-:Y:S01]  /*afc0*/  UTMALDG.3D [UR16], [UR40], desc[UR22] ;  /* 0x00001610280075b4 */ /* 0x0001e20008011000 */
[----:B------:R0:W-:Y:S02]  /*afd0*/  UTMALDG.3D [UR8], [UR40], desc[UR22] ;  /* 0x00001608280075b4 */ /* 0x0001e40008011000 */
[----:B0-----:R-:W-:Y:S05]  /*afe0*/  @P3 BRA `(.L_x_297) ;  /* 0xfffffffc00183947 */ /* 0x001fea000383ffff */
.L_x_293:
[----:B------:R-:W-:Y:S05]  /*aff0*/  BSYNC B1 ;  /* 0x0000000000017941 */ /* 0x000fea0003800000 */
.L_x_292:
[----:B------:R-:W-:Y:S01]  /*b000*/  LOP3.LUT P3, RZ, R11, 0xff, RZ, 0xc0, !PT ;  /* 0x000000ff0bff7812 */ /* 0x000fe2000786c0ff */
[----:B------:R-:W-:Y:S01]  /*b010*/  IMAD.IADD R0, R13, 0x1, R0 ;  /* 0x000000010d007824 */ /* 0x000fe200078e0200 */
[----:B------:R-:W-:Y:S01]  /*b020*/  IADD3 R16, P4, R16, UR30, RZ ;  /* 0x0000001e10107c10 */ /* 0x000fe2000ff9e0ff */
[----:B------:R-:W-:Y:S01]  /*b030*/  ULDC.64 UR8, c[0x0][0x650] ;  /* 0x0001940000087ab9 */ /* 0x000fe20000000a00 */
[----:B------:R-:W-:Y:S01]  /*b040*/  BSSY B1, `(.L_x_298) ;  /* 0x000006b000017945 */ /* 0x000fe20003800000 */
[----:B------:R-:W-:Y:S01]  /*b050*/  IMAD.MOV.U32 R7, RZ, RZ, -0x1 ;  /* 0xffffffffff077424 */ /* 0x000fe200078e00ff */
[----:B------:R-:W-:Y:S01]  /*b060*/  SHF.R.U32.HI R4, RZ, 0x1, R0 ;  /* 0x00000001ff047819 */ /* 0x000fe20000011600 */
[----:B------:R-:W-:Y:S01]  /*b070*/  IMAD.MOV.U32 R9, RZ, RZ, -0x1 ;  /* 0xffffffffff097424 */ /* 0x000fe200078e00ff */
[----:B------:R-:W-:Y:S01]  /*b080*/  ISETP.GT.U32.AND P1, PT, R0, 0x1, PT ;  /* 0x000000010000780c */ /* 0x000fe20003f24070 */
[----:B------:R-:W-:Y:S01]  /*b090*/  IMAD.MOV.U32 R8, RZ, RZ, -0x1 ;  /* 0xffffffffff087424 */ /* 0x000fe200078e00ff */
[----:B------:R-:W-:-:S02]  /*b0a0*/  LOP3.LUT R4, R4, 0x1, RZ, 0xc0, !PT ;  /* 0x0000000104047812 */ /* 0x000fc400078ec0ff */
[----:B------:R-:W-:Y:S01]  /*b0b0*/  ISETP.LT.U32.AND P1, PT, R13, 0x2, P1 ;  /* 0x000000020d00780c */ /* 0x000fe20000f21070 */
[----:B------:R-:W0:Y:S01]  /*b0c0*/  @P3 S2R R6, SR_CgaCtaId ;  /* 0x0000000000063919 */ /* 0x000e220000008800 */
[----:B------:R-:W-:Y:S02]  /*b0d0*/  @P3 MOV R5, 0x400 ;  /* 0x0000040000053802 */ /* 0x000fe40000000f00 */
[----:B------:R-:W-:Y:S02]  /*b0e0*/  IADD3.X R17, R17, UR7, RZ, P4, !PT ;  /* 0x0000000711117c10 */ /* 0x000fe4000a7fe4ff */
[----:B------:R-:W-:Y:S02]  /*b0f0*/  ISETP.GE.U32.AND P4, PT, R16, UR8, PT ;  /* 0x0000000810007c0c */ /* 0x000fe4000bf86070 */
[----:B------:R-:W-:Y:S02]  /*b100*/  LOP3.LUT R0, R0, 0x1, RZ, 0xc0, !PT ;  /* 0x0000000100007812 */ /* 0x000fe400078ec0ff */
[----:B------:R-:W-:-:S02]  /*b110*/  PRMT R11, RZ, 0x7610, R11 ;  /* 0x00007610ff0b7816 */ /* 0x000fc4000000000b */
[----:B0-----:R-:W-:-:S04]  /*b120*/  @P3 LEA R5, R6, R5, 0x18 ;  /* 0x0000000506053211 */ /* 0x001fc800078ec0ff */
[----:B------:R0:W-:Y:S01]  /*b130*/  @P3 SYNCS.ARRIVE.TRANS64.A1T0 RZ, [R5+URZ+0x38], RZ ;  /* 0x000038ff05ff39a7 */ /* 0x0001e2000810003f */
[----:B------:R-:W-:Y:S02]  /*b140*/  ISETP.NE.U32.AND P3, PT, R4, 0x1, PT ;  /* 0x000000010400780c */ /* 0x000fe40003f65070 */
[----:B------:R-:W-:Y:S02]  /*b150*/  SEL R4, RZ, 0x1, !P1 ;  /* 0x00000001ff047807 */ /* 0x000fe40004800000 */
[----:B------:R-:W-:Y:S02]  /*b160*/  ISETP.GE.U32.AND.EX P1, PT, R17, UR9, PT, P4 ;  /* 0x0000000911007c0c */ /* 0x000fe4000bf26140 */
[----:B------:R-:W-:-:S04]  /*b170*/  ISETP.GT.U32.AND P3, PT, R13, 0x1, !P3 ;  /* 0x000000010d00780c */ /* 0x000fc80005f64070 */
[----:B0-----:R-:W-:-:S04]  /*b180*/  SEL R5, RZ, 0x1, !P3 ;  /* 0x00000001ff057807 */ /* 0x001fc80005800000 */
[--C-:B------:R-:W-:Y:S02]  /*b190*/  LOP3.LUT R3, R5, R3, R4.reuse, 0x96, !PT ;  /* 0x0000000305037212 */ /* 0x100fe400078e9604 */
[----:B------:R-:W-:Y:S01]  /*b1a0*/  PRMT R4, RZ, 0x7610, R4 ;  /* 0x00007610ff047816 */ /* 0x000fe20000000004 */
[----:B------:R-:W-:Y:S06]  /*b1b0*/  @P1 BRA `(.L_x_299) ;  /* 0x00000004004c1947 */ /* 0x000fec0003800000 */
[----:B------:R-:W-:Y:S01]  /*b1c0*/  ULDC.64 UR8, c[0x0][0x628] ;  /* 0x00018a0000087ab9 */ /* 0x000fe20000000a00 */
[----:B------:R-:W0:Y:S01]  /*b1d0*/  S2R R14, SR_CTAID.X ;  /* 0x00000000000e7919 */ /* 0x000e220000002500 */
[----:B------:R-:W-:Y:S01]  /*b1e0*/  ISETP.NE.U32.AND P1, PT, RZ, UR8, PT ;  /* 0x00000008ff007c0c */ /* 0x000fe2000bf25070 */
[----:B------:R-:W-:Y:S01]  /*b1f0*/  ULDC UR11, c[0x0][0x630] ;  /* 0x00018c00000b7ab9 */ /* 0x000fe20000000800 */
[----:B------:R-:W-:Y:S01]  /*b200*/  IMAD.MOV.U32 R4, RZ, RZ, R16 ;  /* 0x000000ffff047224 */ /* 0x000fe200078e0010 */
[----:B------:R-:W1:Y:S01]  /*b210*/  S2R R12, SR_CTAID.Y ;  /* 0x00000000000c7919 */ /* 0x000e620000002600 */
[----:B------:R-:W-:Y:S01]  /*b220*/  ISETP.NE.AND.EX P1, PT, RZ, UR9, PT, P1 ;  /* 0x00000009ff007c0c */ /* 0x000fe2000bf25310 */
[----:B------:R-:W-:-:S12]  /*b230*/  IMAD.MOV.U32 R5, RZ, RZ, R17 ;  /* 0x000000ffff057224 */ /* 0x000fd800078e0011 */
[----:B------:R-:W-:Y:S05]  /*b240*/  @!P1 BRA `(.L_x_300) ;  /* 0x0000000000289947 */ /* 0x000fea0003800000 */
[----:B------:R-:W-:Y:S02]  /*b250*/  ULDC UR10, c[0x0][0x634] ;  /* 0x00018d00000a7ab9 */ /* 0x000fe40000000800 */
[----:B------:R-:W-:-:S05]  /*b260*/  IADD3 R9, P1, R16, UR10, RZ ;  /* 0x0000000a10097c10 */ /* 0x000fca000ff3e0ff */
[----:B------:R-:W-:-:S04]  /*b270*/  IMAD.X R15, RZ, RZ, R17, P1 ;  /* 0x000000ffff0f7224 */ /* 0x000fc800008e0611 */
[----:B------:R-:W-:-:S04]  /*b280*/  IMAD.WIDE.U32 R6, R15, UR8, RZ ;  /* 0x000000080f067c25 */ /* 0x000fc8000f8e00ff */
[----:B------:R-:W-:-:S04]  /*b290*/  IMAD.WIDE.U32 R6, P1, R9, UR9, R6 ;  /* 0x0000000909067c25 */ /* 0x000fc8000f820006 */
[----:B------:R-:W-:-:S04]  /*b2a0*/  IMAD.WIDE.U32 R8, R9, UR8, RZ ;  /* 0x0000000809087c25 */ /* 0x000fc8000f8e00ff */
[----:B------:R-:W-:Y:S01]  /*b2b0*/  IMAD.X R5, RZ, RZ, RZ, P1 ;  /* 0x000000ffff057224 */ /* 0x000fe200008e06ff */
[----:B------:R-:W-:Y:S01]  /*b2c0*/  IADD3 RZ, P1, R9, R6, RZ ;  /* 0x0000000609ff7210 */ /* 0x000fe20007f3e0ff */
[----:B------:R-:W-:-:S04]  /*b2d0*/  IMAD.MOV.U32 R4, RZ, RZ, R7 ;  /* 0x000000ffff047224 */ /* 0x000fc800078e0007 */
[----:B------:R-:W-:-:S08]  /*b2e0*/  IMAD.WIDE.U32.X R4, R15, UR9, R4, P1 ;  /* 0x000000090f047c25 */ /* 0x000fd000088e0404 */
.L_x_300:
[--C-:B------:R-:W-:Y:S01]  /*b2f0*/  SHF.R.U64 R8, R4, UR11, R5.reuse ;  /* 0x0000000b04087c19 */ /* 0x100fe20008001205 */
[----:B------:R-:W-:Y:S01]  /*b300*/  ULDC.64 UR8, c[0x0][0x620] ;  /* 0x0001880000087ab9 */ /* 0x000fe20000000a00 */
[----:B------:R-:W-:Y:S01]  /*b310*/  SHF.R.U32.HI R4, RZ, UR11, R5 ;  /* 0x0000000bff047c19 */ /* 0x000fe20008011605 */
[----:B------:R-:W2:Y:S01]  /*b320*/  LDC R25, c[0x0][0x144] ;  /* 0x00005100ff197b82 */ /* 0x000ea20000000800 */
[----:B------:R-:W-:Y:S01]  /*b330*/  IADD3 R7, P1, RZ, -R8, RZ ;  /* 0x80000008ff077210 */ /* 0x000fe20007f3e0ff */
[----:B------:R-:W-:Y:S01]  /*b340*/  ULDC.64 UR12, c[0x0][0x640] ;  /* 0x00019000000c7ab9 */ /* 0x000fe20000000a00 */
[----:B0-----:R-:W-:Y:S01]  /*b350*/  I2FP.F32.U32 R9, R14 ;  /* 0x0000000e00097245 */ /* 0x001fe20000201000 */
[----:B------:R-:W-:Y:S02]  /*b360*/  ULDC UR10, c[0x0][0x608] ;  /* 0x00018200000a7ab9 */ /* 0x000fe40000000800 */
[----:B------:R-:W-:Y:S01]  /*b370*/  IMAD.X R4, RZ, RZ, ~R4, P1 ;  /* 0x000000ffff047224 */ /* 0x000fe200008e0e04 */
[----:B------:R-:W-:Y:S01]  /*b380*/  ISETP.NE.U32.AND P1, PT, RZ, UR12, PT ;  /* 0x0000000cff007c0c */ /* 0x000fe2000bf25070 */
[----:B------:R-:W0:Y:S02]  /*b390*/  LDC R21, c[0x0][0x148] ;  /* 0x00005200ff157b82 */ /* 0x000e240000000800 */
[----:B------:R-:W-:Y:S01]  /*b3a0*/  IMAD R6, R4, UR8, RZ ;  /* 0x0000000804067c24 */ /* 0x000fe2000f8e02ff */
[----:B------:R-:W-:Y:S01]  /*b3b0*/  ISETP.NE.AND.EX P1, PT, RZ, UR13, PT, P1 ;  /* 0x0000000dff007c0c */ /* 0x000fe2000bf25310 */
[----:B------:R-:W-:Y:S01]  /*b3c0*/  IMAD.WIDE.U32 R4, R7, UR8, R16 ;  /* 0x0000000807047c25 */ /* 0x000fe2000f8e0010 */
[----:B------:R-:W-:-:S03]  /*b3d0*/  ULDC UR8, c[0x0][0x150] ;  /* 0x0000540000087ab9 */ /* 0x000fc60000000800 */
[----:B------:R-:W-:Y:S02]  /*b3e0*/  IMAD R7, R7, UR9, R6 ;  /* 0x0000000907077c24 */ /* 0x000fe4000f8e0206 */
[----:B------:R-:W-:Y:S01]  /*b3f0*/  FMUL R6, R9, UR8 ;  /* 0x0000000809067c20 */ /* 0x000fe20008400000 */
[----:B------:R-:W-:Y:S01]  /*b400*/  ULDC UR8, c[0x0][0x618] ;  /* 0x0001860000087ab9 */ /* 0x000fe20000000800 */
[----:B------:R-:W-:Y:S01]  /*b410*/  ULDC UR9, c[0x0][0x154] ;  /* 0x0000550000097ab9 */ /* 0x000fe20000000800 */
[----:B------:R-:W-:-:S03]  /*b420*/  IMAD.IADD R5, R5, 0x1, R7 ;  /* 0x0000000105057824 */ /* 0x000fc600078e0207 */
[----:B------:R-:W3:Y:S02]  /*b430*/  F2I.U32.TRUNC.NTZ R6, R6 ;  /* 0x0000000600067305 */ /* 0x000ee4000020f000 */
[----:B------:R-:W-:Y:S02]  /*b440*/  SHF.R.U64 R9, R4, UR8, R5 ;  /* 0x0000000804097c19 */ /* 0x000fe40008001205 */
[----:B-1----:R-:W-:-:S05]  /*b450*/  I2FP.F32.U32 R4, R12 ;  /* 0x0000000c00047245 */ /* 0x002fca0000201000 */
[----:B------:R-:W-:Y:S01]  /*b460*/  FMUL R22, R4, UR9 ;  /* 0x0000000904167c20 */ /* 0x000fe20008400000 */
[----:B------:R-:W-:Y:S01]  /*b470*/  SHF.R.U32.HI R4, RZ, UR8, R5 ;  /* 0x00000008ff047c19 */ /* 0x000fe20008011605 */
[----:B------:R-:W-:-:S03]  /*b480*/  ULDC UR8, c[0x0][0x658] ;  /* 0x0001960000087ab9 */ /* 0x000fc60000000800 */
[--C-:B------:R-:W-:Y:S01]  /*b490*/  SHF.R.U64 R20, R9, UR10, R4.reuse ;  /* 0x0000000a09147c19 */ /* 0x100fe20008001204 */
[----:B------:R-:W1:Y:S01]  /*b4a0*/  F2I.U32.TRUNC.NTZ R22, R22 ;  /* 0x0000001600167305 */ /* 0x000e62000020f000 */
[----:B------:R-:W-:Y:S01]  /*b4b0*/  SHF.R.U32.HI R5, RZ, UR10, R4 ;  /* 0x0000000aff057c19 */ /* 0x000fe20008011604 */
[----:B---3--:R-:W-:-:S03]  /*b4c0*/  IMAD.MOV R6, RZ, RZ, -R6 ;  /* 0x000000ffff067224 */ /* 0x008fc600078e0a06 */
[--C-:B------:R-:W-:Y:S01]  /*b4d0*/  SHF.R.U64 R15, R20, UR8, R5.reuse ;  /* 0x00000008140f7c19 */ /* 0x100fe20008001205 */
[----:B--2---:R-:W-:Y:S01]  /*b4e0*/  IMAD R14, R25, R6, R14 ;  /* 0x00000006190e7224 */ /* 0x004fe200078e020e */
[----:B------:R-:W-:-:S03]  /*b4f0*/  SHF.R.U32.HI R23, RZ, UR8, R5 ;  /* 0x00000008ff177c19 */ /* 0x000fc60008011605 */
[----:B------:R-:W-:Y:S02]  /*b500*/  IMAD.MOV.U32 R4, RZ, RZ, R15 ;  /* 0x000000ffff047224 */ /* 0x000fe400078e000f */
[----:B------:R-:W-:Y:S01]  /*b510*/  IMAD.MOV.U32 R5, RZ, RZ, R23 ;  /* 0x000000ffff057224 */ /* 0x000fe200078e0017 */
[----:B-1----:R-:W-:Y:S06]  /*b520*/  @!P1 BRA `(.L_x_301) ;  /* 0x0000000000289947 */ /* 0x002fec0003800000 */
[----:B------:R-:W-:Y:S02]  /*b530*/  ULDC UR8, c[0x0][0x64c] ;  /* 0x0001930000087ab9 */ /* 0x000fe40000000800 */
[----:B------:R-:W-:-:S05]  /*b540*/  IADD3 R5, P1, R15, UR8, RZ ;  /* 0x000000080f057c10 */ /* 0x000fca000ff3e0ff */
[----:B------:R-:W-:-:S04]  /*b550*/  IMAD.X R23, RZ, RZ, R23, P1 ;  /* 0x000000ffff177224 */ /* 0x000fc800008e0617 */
[----:B------:R-:W-:-:S04]  /*b560*/  IMAD.WIDE.U32 R6, R23, UR12, RZ ;  /* 0x0000000c17067c25 */ /* 0x000fc8000f8e00ff */
[----:B------:R-:W-:-:S04]  /*b570*/  IMAD.WIDE.U32 R6, P1, R5, UR13, R6 ;  /* 0x0000000d05067c25 */ /* 0x000fc8000f820006 */
[----:B------:R-:W-:-:S04]  /*b580*/  IMAD.WIDE.U32 R4, R5, UR12, RZ ;  /* 0x0000000c05047c25 */ /* 0x000fc8000f8e00ff */
[----:B------:R-:W-:Y:S01]  /*b590*/  IMAD.MOV.U32 R4, RZ, RZ, R7 ;  /* 0x000000ffff047224 */ /* 0x000fe200078e0007 */
[----:B------:R-:W-:Y:S01]  /*b5a0*/  IADD3 RZ, P3, R5, R6, RZ ;  /* 0x0000000605ff7210 */ /* 0x000fe20007f7e0ff */
[----:B------:R-:W-:-:S04]  /*b5b0*/  IMAD.X R5, RZ, RZ, RZ, P1 ;  /* 0x000000ffff057224 */ /* 0x000fc800008e06ff */
[----:B------:R-:W-:-:S08]  /*b5c0*/  IMAD.WIDE.U32.X R4, R23, UR13, R4, P3 ;  /* 0x0000000d17047c25 */ /* 0x000fd000098e0404 */
.L_x_301:
[----:B------:R-:W-:Y:S01]  /*b5d0*/  ISETP.NE.AND P1, PT, R2, 0x1, PT ;  /* 0x000000010200780c */ /* 0x000fe20003f25270 */
[----:B------:R-:W-:Y:S01]  /*b5e0*/  ULDC UR8, c[0x0][0x648] ;  /* 0x0001920000087ab9 */ /* 0x000fe20000000800 */
[----:B------:R-:W-:Y:S01]  /*b5f0*/  LOP3.LUT R20, R20, UR6, RZ, 0xc0, !PT ;  /* 0x0000000614147c12 */ /* 0x000fe2000f8ec0ff */
[----:B------:R-:W-:Y:S01]  /*b600*/  IMAD.MOV R22, RZ, RZ, -R22 ;  /* 0x000000ffff167224 */ /* 0x000fe200078e0a16 */
[----:B------:R-:W-:Y:S01]  /*b610*/  SHF.R.U64 R5, R4, UR8, R5 ;  /* 0x0000000804057c19 */ /* 0x000fe20008001205 */
[----:B------:R-:W-:Y:S01]  /*b620*/  ULDC UR8, c[0x0][0x638] ;  /* 0x00018e0000087ab9 */ /* 0x000fe20000000800 */
[----:B------:R-:W-:Y:S01]  /*b630*/  LOP3.LUT R6, R9, UR4, RZ, 0xc0, !PT ;  /* 0x0000000409067c12 */ /* 0x000fe2000f8ec0ff */
[----:B------:R-:W-:Y:S02]  /*b640*/  ULDC UR9, c[0x0][0x610] ;  /* 0x0001840000097ab9 */ /* 0x000fe40000000800 */
[----:B------:R-:W-:Y:S02]  /*b650*/  IMAD.MOV R4, RZ, RZ, -R5 ;  /* 0x000000ffff047224 */ /* 0x000fe400078e0a05 */
[----:B------:R-:W-:-:S02]  /*b660*/  IMAD R5, R5, UR5, R20 ;  /* 0x0000000505057c24 */ /* 0x000fc4000f8e0214 */
[----:B0-----:R-:W-:Y:S02]  /*b670*/  @P1 IMAD R14, R21, R22, R12 ;  /* 0x00000016150e1224 */ /* 0x001fe400078e020c */
[----:B------:R-:W-:Y:S01]  /*b680*/  IMAD R15, R4, UR8, R15 ;  /* 0x00000008040f7c24 */ /* 0x000fe2000f8e020f */
[----:B------:R-:W-:Y:S01]  /*b690*/  ULDC UR8, c[0x0][0x600] ;  /* 0x0001800000087ab9 */ /* 0x000fe20000000800 */
[----:B------:R-:W-:Y:S02]  /*b6a0*/  IMAD R14, R5, UR9, R14 ;  /* 0x00000009050e7c24 */ /* 0x000fe4000f8e020e */
[----:B------:R-:W-:Y:S02]  /*b6b0*/  IMAD R15, R15, UR8, R6 ;  /* 0x000000080f0f7c24 */ /* 0x000fe4000f8e0206 */
[----:B------:R-:W-:-:S03]  /*b6c0*/  IMAD.MOV.U32 R4, RZ, RZ, 0x1 ;  /* 0x00000001ff047424 */ /* 0x000fc600078e00ff */
[----:B------:R-:W-:Y:S02]  /*b6d0*/  SEL R9, R15, R14, !P1 ;  /* 0x0000000e0f097207 */ /* 0x000fe40004800000 */
[----:B------:R-:W-:-:S07]  /*b6e0*/  SEL R7, R14, R15, !P1 ;  /* 0x0000000f0e077207 */ /* 0x000fce0004800000 */
.L_x_299:
[----:B------:R-:W-:Y:S05]  /*b6f0*/  BSYNC B1 ;  /* 0x0000000000017941 */ /* 0x000fea0003800000 */
.L_x_298:
[----:B------:R-:W-:-:S13]  /*b700*/  LOP3.LUT P1, RZ, R4, 0xff, RZ, 0xc0, !PT ;  /* 0x000000ff04ff7812 */ /* 0x000fda000782c0ff */
[----:B------:R-:W-:Y:S05]  /*b710*/  @P1 BRA `(.L_x_302) ;  /* 0xfffffff400181947 */ /* 0x000fea000383ffff */
[----:B------:R-:W-:Y:S05]  /*b720*/  BSYNC B0 ;  /* 0x0000000000007941 */ /* 0x000fea0003800000 */
.L_x_290:
[----:B------:R-:W-:-:S03]  /*b730*/  UMOV UR8, 0xffffffff ;  /* 0xffffffff00087882 */ /* 0x000fc60000000000 */
[----:B------:R-:W-:Y:S05]  /*b740*/  BRA.DIV UR8, `(.L_x_303) ;  /* 0x0000000208d07947 */ /* 0x000fea000b800000 */
[----:B------:R-:W-:-:S13]  /*b750*/  ELECT P6, URZ, PT ;  /* 0x00000000003f782f */ /* 0x000fda00038c0000 */
.L_x_315:
[----:B------:R-:W-:Y:S04]  /*b760*/  BSSY B0, `(.L_x_304) ;  /* 0x0000019000007945 */ /* 0x000fe80003800000 */
[----:B------:R-:W-:Y:S05]  /*b770*/  @!P6 BRA `(.L_x_305) ;  /* 0x00000000005ce947 */ /* 0x000fea0003800000 */
[----:B------:R-:W-:-:S04]  /*b780*/  LOP3.LUT R19, R19, 0x2, RZ, 0xfc, !PT ;  /* 0x0000000213137812 */ /* 0x000fc800078efcff */
[----:B------:R-:W-:-:S13]  /*b790*/  ISETP.NE.AND P0, PT, R19, 0x3, PT ;  /* 0x000000031300780c */ /* 0x000fda0003f05270 */
[----:B------:R-:W-:Y:S05]  /*b7a0*/  @!P0 BRA `(.L_x_306) ;  /* 0x0000000000048947 */ /* 0x000fea0003800000 */
[----:B------:R-:W-:Y:S01]  /*b7b0*/  BPT.TRAP 0x1 ;  /* 0x000000040000795c */ /* 0x000fe20000300000 */
.L_x_306:
[----:B------:R-:W0:Y:S01]  /*b7c0*/  S2R R5, SR_CgaCtaId ;  /* 0x0000000000057919 */ /* 0x000e220000008800 */
[----:B------:R-:W-:Y:S02]  /*b7d0*/  MOV R2, 0x400 ;  /* 0x0000040000027802 */ /* 0x000fe40000000f00 */
[----:B------:R-:W-:Y:S02]  /*b7e0*/  SHF.L.U32 R4, R3, 0x1f, RZ ;  /* 0x0000001f03047819 */ /* 0x000fe400000006ff */
[----:B0-----:R-:W-:-:S05]  /*b7f0*/  LEA R5, R5, R2, 0x18 ;  /* 0x0000000205057211 */ /* 0x001fca00078ec0ff */
[----:B------:R-:W-:-:S04]  /*b800*/  VIADD R5, R5, 0x10 ;  /* 0x0000001005057836 */ /* 0x000fc80000000000 */
[C---:B------:R-:W-:Y:S02]  /*b810*/  IMAD R7, R0.reuse, 0x8, R5 ;  /* 0x0000000800077824 */ /* 0x040fe400078e0205 */
[----:B------:R-:W-:Y:S02]  /*b820*/  VIADD R0, R0, 0x1 ;  /* 0x0000000100007836 */ /* 0x000fe40000000000 */
[----:B------:R-:W0:Y:S03]  /*b830*/  SYNCS.PHASECHK.TRANS64.TRYWAIT P0, [R7+URZ], R4 ;  /* 0x00000004070075a7 */ /* 0x000e26000800017f */
[----:B------:R-:W-:-:S04]  /*b840*/  ISETP.NE.AND P1, PT, R0, 0x2, PT ;  /* 0x000000020000780c */ /* 0x000fc80003f25270 */
[----:B------:R-:W-:Y:S02]  /*b850*/  SEL R2, RZ, 0x1, P1 ;  /* 0x00000001ff027807 */ /* 0x000fe40000800000 */
[----:B------:R-:W-:Y:S02]  /*b860*/  SEL R0, R0, RZ, P1 ;  /* 0x000000ff00007207 */ /* 0x000fe40000800000 */
[----:B------:R-:W-:Y:S01]  /*b870*/  LOP3.LUT R2, R3, R2, RZ, 0x3c, !PT ;  /* 0x0000000203027212 */ /* 0x000fe200078e3cff */
[----:B0-----:R-:W-:Y:S06]  /*b880*/  @!P0 BRA `(.L_x_307) ;  /* 0x0000000000a08947 */ /* 0x001fec0003800000 */
.L_x_316:
[----:B------:R-:W-:Y:S01]  /*b890*/  IMAD R5, R0, 0x8, R5 ;  /* 0x0000000800057824 */ /* 0x000fe200078e0205 */
[----:B------:R-:W-:-:S07]  /*b8a0*/  SHF.L.U32 R0, R2, 0x1f, RZ ;  /* 0x0000001f02007819 */ /* 0x000fce00000006ff */
.L_x_308:
[----:B-1----:R1:W2:Y:S02]  /*b8b0*/  SYNCS.PHASECHK.TRANS64.TRYWAIT P0, [R5+URZ], R0 ;  /* 0x00000000050075a7 */ /* 0x0022a4000800017f */
[----:B--2---:R-:W-:Y:S05]  /*b8c0*/  @!P0 NANOSLEEP.SYNCS 0x989680 ;  /* 0x009896800000895d */ /* 0x004fea0003900000 */
[----:B------:R-:W2:Y:S02]  /*b8d0*/  @!P0 SYNCS.PHASECHK.TRANS64 P0, [R5+URZ], R0 ;  /* 0x00000000050085a7 */ /* 0x000ea4000800007f */
[----:B--2---:R-:W-:Y:S05]  /*b8e0*/  @!P0 BRA `(.L_x_308) ;  /* 0xfffffffc00f08947 */ /* 0x004fea000383ffff */
.L_x_305:
[----:B------:R-:W-:Y:S05]  /*b8f0*/  BSYNC B0 ;  /* 0x0000000000007941 */ /* 0x000fea0003800000 */
.L_x_304:
[----:B------:R-:W-:Y:S05]  /*b900*/  EXIT ;  /* 0x000000000000794d */ /* 0x000fea0003800000 */
.L_x_17:
[----:B---3--:R3:W4:Y:S02]  /*b910*/  SYNCS.PHASECHK.TRANS64.TRYWAIT P1, [R3+URZ], R0 ;  /* 0x00000000030075a7 */ /* 0x008724000802017f */
[----:B----4-:R-:W-:Y:S05]  /*b920*/  @!P1 NANOSLEEP.SYNCS 0x989680 ;  /* 0x009896800000995d */ /* 0x010fea0003900000 */
[----:B------:R-:W4:Y:S02]  /*b930*/  @!P1 SYNCS.PHASECHK.TRANS64 P1, [R3+URZ], R0 ;  /* 0x00000000030095a7 */ /* 0x000f24000802007f */
[----:B----4-:R-:W-:Y:S05]  /*b940*/  @!P1 BRA `(.L_x_17) ;  /* 0xfffffffc00f09947 */ /* 0x010fea000383ffff */
[----:B------:R-:W-:Y:S05]  /*b950*/  BRA `(.L_x_16) ;  /* 0xffffff58001c7947 */ /* 0x000fea000383ffff */
.L_x_22:
[----:B-1----:R-:W-:-:S04]  /*b960*/  IMAD.U32 R4, RZ, RZ, UR9 ;  /* 0x00000009ff047e24 */ /* 0x002fc8000f8e00ff */
[----:B------:R1:W2:Y:S03]  /*b970*/  SYNCS.PHASECHK.TRANS64.TRYWAIT P1, [R4+URZ], R3 ;  /* 0x00000003040075a7 */ /* 0x0002a6000802017f */
[----:B--2---:R-:W-:Y:S05]  /*b980*/  @!P1 NANOSLEEP.SYNCS 0x989680 ;  /* 0x009896800000995d */ /* 0x004fea0003900000 */
[----:B------:R-:W2:Y:S02]  /*b990*/  @!P1 SYNCS.PHASECHK.TRANS64 P1, [R4+URZ], R3 ;  /* 0x00000003040095a7 */ /* 0x000ea4000802007f */
[----:B--2---:R-:W-:Y:S05]  /*b9a0*/  @!P1 BRA `(.L_x_22) ;  /* 0xfffffffc00ec9947 */ /* 0x004fea000383ffff */
[----:B------:R-:W-:Y:S05]  /*b9b0*/  BRA `(.L_x_21) ;  /* 0xffffff5c00887947 */ /* 0x000fea000383ffff */
.L_x_291:
[----:B------:R-:W-:Y:S01]  /*b9c0*/  BSSY B1, `(.L_x_309) ;  /* 0x0000006000017945 */ /* 0x000fe20003800000 */
[----:B------:R-:W-:-:S07]  /*b9d0*/  IMAD.MOV.U32 R15, RZ, RZ, -0x1 ;  /* 0xffffffffff0f7424 */ /* 0x000fce00078e00ff */
[----:B------:R-:W-:Y:S05]  /*b9e0*/  WARPSYNC.COLLECTIVE R15, `(.L_x_310) ;  /* 0x000000000f0c7348 */ /* 0x000fea0003c00000 */
[----:B------:R-:W-:Y:S02]  /*b9f0*/  ELECT P6, UR62, PT ;  /* 0x00000000003e782f */ /* 0x000fe400038c0000 */
[----:B------:R-:W-:Y:S01]  /*ba00*/  MOV R14, UR62 ;  /* 0x0000003e000e7c02 */ /* 0x000fe20008000f00 */
[----:B------:R-:W-:Y:S10]  /*ba10*/  ENDCOLLECTIVE ;  /* 0x000000000000791b */ /* 0x000ff40003800000 */
.L_x_310:
[----:B------:R-:W-:Y:S05]  /*ba20*/  BSYNC B1 ;  /* 0x0000000000017941 */ /* 0x000fea0003800000 */
.L_x_309:
[----:B------:R-:W-:Y:S05]  /*ba30*/  BRA `(.L_x_311) ;  /* 0xfffffff0005c7947 */ /* 0x000fea000383ffff */
.L_x_294:
[----:B0-----:R0:W1:Y:S02]  /*ba40*/  SYNCS.PHASECHK.TRANS64.TRYWAIT P1, [R12+URZ+0x10], R7 ;  /* 0x000010070c0075a7 */ /* 0x001064000802017f */
[----:B-1----:R-:W-:Y:S05]  /*ba50*/  @!P1 NANOSLEEP.SYNCS 0x989680 ;  /* 0x009896800000995d */ /* 0x002fea0003900000 */
[----:B------:R-:W1:Y:S02]  /*ba60*/  @!P1 SYNCS.PHASECHK.TRANS64 P1, [R12+URZ+0x10], R7 ;  /* 0x000010070c0095a7 */ /* 0x000e64000802007f */
[----:B-1----:R-:W-:Y:S05]  /*ba70*/  @!P1 BRA `(.L_x_294) ;  /* 0xfffffffc00f09947 */ /* 0x002fea000383ffff */
[----:B------:R-:W-:Y:S05]  /*ba80*/  BRA `(.L_x_312) ;  /* 0xfffffff000907947 */ /* 0x000fea000383ffff */
.L_x_303:
[----:B------:R-:W-:Y:S01]  /*ba90*/  BSSY B0, `(.L_x_313) ;  /* 0x0000006000007945 */ /* 0x000fe20003800000 */
[----:B------:R-:W-:-:S07]  /*baa0*/  IMAD.MOV.U32 R15, RZ, RZ, -0x1 ;  /* 0xffffffffff0f7424 */ /* 0x000fce00078e00ff */
[----:B------:R-:W-:Y:S05]  /*bab0*/  WARPSYNC.COLLECTIVE R15, `(.L_x_314) ;  /* 0x000000000f0c7348 */ /* 0x000fea0003c00000 */
[----:B------:R-:W-:Y:S02]  /*bac0*/  ELECT P6, UR62, PT ;  /* 0x00000000003e782f */ /* 0x000fe400038c0000 */
[----:B------:R-:W-:Y:S01]  /*bad0*/  MOV R14, UR62 ;  /* 0x0000003e000e7c02 */ /* 0x000fe20008000f00 */
[----:B------:R-:W-:Y:S10]  /*bae0*/  ENDCOLLECTIVE ;  /* 0x000000000000791b */ /* 0x000ff40003800000 */
.L_x_314:
[----:B------:R-:W-:Y:S05]  /*baf0*/  BSYNC B0 ;  /* 0x0000000000007941 */ /* 0x000fea0003800000 */
.L_x_313:
[----:B------:R-:W-:Y:S05]  /*bb00*/  BRA `(.L_x_315) ;  /* 0xfffffffc00147947 */ /* 0x000fea000383ffff */
.L_x_307:
[----:B0-----:R0:W1:Y:S02]  /*bb10*/  SYNCS.PHASECHK.TRANS64.TRYWAIT P0, [R7+URZ], R4 ;  /* 0x00000004070075a7 */ /* 0x001064000800017f */
[----:B-1----:R-:W-:Y:S05]  /*bb20*/  @!P0 NANOSLEEP.SYNCS 0x989680 ;  /* 0x009896800000895d */ /* 0x002fea0003900000 */
[----:B------:R-:W1:Y:S02]  /*bb30*/  @!P0 SYNCS.PHASECHK.TRANS64 P0, [R7+URZ], R4 ;  /* 0x00000004070085a7 */ /* 0x000e64000800007f */
[----:B-1----:R-:W-:Y:S05]  /*bb40*/  @!P0 BRA `(.L_x_307) ;  /* 0xfffffffc00f08947 */ /* 0x002fea000383ffff */
[----:B------:R-:W-:Y:S05]  /*bb50*/  BRA `(.L_x_316) ;  /* 0xfffffffc004c7947 */ /* 0x000fea000383ffff */
.L_x_317:
[----:B------:R-:W-:-:S00]  /*bb60*/  BRA `(.L_x_317) ;  /* 0xfffffffc00fc7947 */ /* 0x000fc0000383ffff */
[----:B------:R-:W-:-:S00]  /*bb70*/  NOP ;  /* 0x0000000000007918 */ /* 0x000fc00000000000 */
        /* <DEDUP_REMOVED lines=8> */
.L_x_318:


//--------------------- .nv.global.init           --------------------------
	.section	.nv.global.init,"aw",@progbits
.nv.global.init:
	.type		$str$22,@object
	.size		$str$22,($str$23 - $str$22)
$str$22:
        /*0000*/ 	.byte	0x6b, 0x5f, 0x74, 0x69, 0x6c, 0x65, 0x5f, 0x63, 0x6f, 0x75, 0x6e, 0x74, 0x20, 0x3e, 0x3d, 0x20
        /*0010*/ 	.byte	0x31, 0x00
	.type		$str$23,@object
	.size		$str$23,(__unnamed_1 - $str$23)
$str$23:
        /*0012*/ 	.byte	0x2f, 0x74, 0x6d, 0x70, 0x2f, 0x63, 0x75, 0x74, 0x6c, 0x61, 0x73, 0x73, 0x5f, 0x73, 0x77, 0x65
        /*0022*/ 	.byte	0x65, 0x70, 0x5f, 0x73, 0x72, 0x63, 0x2f, 0x69, 0x6e, 0x63, 0x6c, 0x75, 0x64, 0x65, 0x2f, 0x63
        /*0032*/ 	.byte	0x75, 0x74, 0x6c, 0x61, 0x73, 0x73, 0x2f, 0x67, 0x65, 0x6d, 0x6d, 0x2f, 0x63, 0x6f, 0x6c, 0x6c
        /*0042*/ 	.byte	0x65, 0x63, 0x74, 0x69, 0x76, 0x65, 0x2f, 0x73, 0x6d, 0x39, 0x30, 0x5f, 0x6d, 0x6d, 0x61, 0x5f
        /*0052*/ 	.byte	0x74, 0x6d, 0x61, 0x5f, 0x67, 0x6d, 0x6d, 0x61, 0x5f, 0x73, 0x73, 0x5f, 0x77, 0x61, 0x72, 0x70
        /*0062*/ 	.byte	0x73, 0x70, 0x65, 0x63, 0x69, 0x61, 0x6c, 0x69, 0x7a, 0x65, 0x64, 0x2e, 0x68, 0x70, 0x70, 0x00
	.type		__unnamed_1,@object
	.size		__unnamed_1,(.L_0 - __unnamed_1)
__unnamed_1:
        /*0072*/ 	.byte	0x76, 0x6f, 0x69, 0x64, 0x20, 0x63, 0x75, 0x74, 0x6c, 0x61, 0x73, 0x73, 0x3a, 0x3a, 0x67, 0x65
        /* <DEDUP_REMOVED lines=179> */
        /*0bb2*/ 	.byte	0x65, 0x3a, 0x3a, 0x69, 0x64, 0x65, 0x6e, 0x74, 0x69, 0x74, 0x79, 0x5d, 0x00
.L_0:


//--------------------- .nv.shared._ZN7cutlass13device_kernelINS_4gemm6kernel13GemmUniversalIN4cute5tupleIJiiiiEEENS1_10collective13CollectiveMmaINS1_34MainloopSm90TmaGmmaWarpSpecializedILi2ENS5_IJNS4_1CILi1EEESB_SB_EEENS1_35KernelTmaWarpSpecializedCooperativeEEENS5_IJNSA_ILi128EEENSA_ILi256EEESF_EEENS_6half_tENS5_IJlSB_lEEESI_SJ_NS4_8TiledMMAINS4_8MMA_AtomIJNS4_4SM904GMMA26MMA_64x256x16_F32F16F16_SSILNSN_5MajorE0ELSP_0ELNSN_7ScaleInE1ELSQ_1EEEEEENS4_6LayoutINS5_IJNSA_ILi2EEESB_SB_EEENS5_IJSB_NSA_ILi0EEESW_EEEEENS5_IJNS4_10UnderscoreESZ_SZ_EEEEENS4_13SM90_TMA_LOADENS4_14ComposedLayoutINS4_7SwizzleILi3ELi4ELi3EEENS4_18smem_ptr_flag_bitsILi16EEENST_INS5_IJNSA_ILi8EEENSA_ILi64EEEEEENS5_IJS19_SB_EEEEEEEvNS4_8identityES12_S1D_vS1E_EENS_8epilogue10collective6detail29Sm90TmaWarpSpecializedAdapterINS1H_15DefaultEpilogueISI_SJ_SJ_NS1G_6thread17LinearCombinationISI_Li1EffLNS1L_9ScaleType4KindE0ELNS_15FloatRoundStyleE2ESI_EENS1_15EpilogueDefaultEEEEEvvEEEEvNT_6ParamsE --------------------------
	.section	.nv.shared._ZN7cutlass13device_kernelINS_4gemm6kernel13GemmUniversalIN4cute5tupleIJiiiiEEENS1_10collective13CollectiveMmaINS1_34MainloopSm90TmaGmmaWarpSpecializedILi2ENS5_IJNS4_1CILi1EEESB_SB_EEENS1_35KernelTmaWarpSpecializedCooperativeEEENS5_IJNSA_ILi128EEENSA_ILi256EEESF_EEENS_6half_tENS5_IJlSB_lEEESI_SJ_NS4_8TiledMMAINS4_8MMA_AtomIJNS4_4SM904GMMA26MMA_64x256x16_F32F16F16_SSILNSN_5MajorE0ELSP_0ELNSN_7ScaleInE1ELSQ_1EEEEEENS4_6LayoutINS5_IJNSA_ILi2EEESB_SB_EEENS5_IJSB_NSA_ILi0EEESW_EEEEENS5_IJNS4_10UnderscoreESZ_SZ_EEEEENS4_13SM90_TMA_LOADENS4_14ComposedLayoutINS4_7SwizzleILi3ELi4ELi3EEENS4_18smem_ptr_flag_bitsILi16EEENST_INS5_IJNSA_ILi8EEENSA_ILi64EEEEEENS5_IJS19_SB_EEEEEEEvNS4_8identityES12_S1D_vS1E_EENS_8epilogue10collective6detail29Sm90TmaWarpSpecializedAdapterINS1H_15DefaultEpilogueISI_SJ_SJ_NS1G_6thread17LinearCombinationISI_Li1EffLNS1L_9ScaleType4KindE0ELNS_15FloatRoundStyleE2ESI_EENS1_15EpilogueDefaultEEEEEvvEEEEvNT_6ParamsE,"aw",@nobits
	.sectionflags	@""
	.align	16
	.zero		1024


//--------------------- .nv.shared.reserved.0     --------------------------
	.section	.nv.shared.reserved.0,"aw",@nobits
	.weak		__nv_reservedSMEM_offset_0_alias
	.size		__nv_reservedSMEM_offset_0_alias, 0, 0
	.other		__nv_reservedSMEM_offset_0_alias,@"STO_CUDA_RESERVED_SHARED STV_DEFAULT"
__nv_reservedSMEM_offset_0_alias:
	.zero		0


//--------------------- .nv.global                --------------------------
	.section	.nv.global,"aw",@nobits
.nv.global:
	.type		_ZN40_INTERNAL_ff1b16b4_4_k_cu_2ead8c7a_139294cute1_E,@object
	.size		_ZN40_INTERNAL_ff1b16b4_4_k_cu_2ead8c7a_139294cute1_E,(_ZN40_INTERNAL_ff1b16b4_4_k_cu_2ead8c7a_139294cuda3std3__45__cpo6cbeginE - _ZN40_INTERNAL_ff1b16b4_4_k_cu_2ead8c7a_139294cute1_E)
_ZN40_INTERNAL_ff1b16b4_4_k_cu_2ead8c7a_139294cute1_E:
	.zero		1
	.type		_ZN40_INTERNAL_ff1b16b4_4_k_cu_2ead8c7a_139294cuda3std3__45__cpo6cbeginE,@object
	.size		_ZN40_INTERNAL_ff1b16b4_4_k_cu_2ead8c7a_139294cuda3std3__45__cpo6cbeginE,(_ZN40_INTERNAL_ff1b16b4_4_k_cu_2ead8c7a_139294cuda3std3__48in_placeE - _ZN40_INTERNAL_ff1b16b4_4_k_cu_2ead8c7a_139294cuda3std3__45__cpo6cbeginE)
_ZN40_INTERNAL_ff1b16b4_4_k_cu_2ead8c7a_139294cuda3std3__45__cpo6cbeginE:
	.zero		1
	.type		_ZN40_INTERNAL_ff1b16b4_4_k_cu_2ead8c7a_139294cuda3std3__48in_placeE,@object
	.size		_ZN40_INTERNAL_ff1b16b4_4_k_cu_2ead8c7a_139294cuda3std3__48in_placeE,(_ZN40_INTERNAL_ff1b16b4_4_k_cu_2ead8c7a_139294cuda3std6ranges3__45__cpo9iter_moveE - _ZN40_INTERNAL_ff1b16b4_4_k_cu_2ead8c7a_139294cuda3std3__48in_placeE)
_ZN40_INTERNAL_ff1b16b4_4_k_cu_2ead8c7a_139294cuda3std3__48in_placeE:
	.zero		1
	.type		_ZN40_INTERNAL_ff1b16b4_4_k_cu_2ead8c7a_139294cuda3std6ranges3__45__cpo9iter_moveE,@object
	.size		_ZN40_INTERNAL_ff1b16b4_4_k_cu_2ead8c7a_139294cuda3std6ranges3__45__cpo9iter_moveE,(_ZN40_INTERNAL_ff1b16b4_4_k_cu_2ead8c7a_139294cuda3std3__45__cpo5beginE - _ZN40_INTERNAL_ff1b16b4_4_k_cu_2ead8c7a_139294cuda3std6ranges3__45__cpo9iter_moveE)
_ZN40_INTERNAL_ff1b16b4_4_k_cu_2ead8c7a_139294cuda3std6ranges3__45__cpo9iter_moveE:
	.zero		1
	.type		_ZN40_INTERNAL_ff1b16b4_4_k_cu_2ead8c7a_139294cuda3std3__45__cpo5beginE,@object
	.size		_ZN40_INTERNAL_ff1b16b4_4_k_cu_2ead8c7a_139294cuda3std3__45__cpo5beginE,(_ZN40_INTERNAL_ff1b16b4_4_k_cu_2ead8c7a_139294cuda3std3__442_GLOBAL__N__ff1b16b4_4_k_cu_2ead8c7a_139296ignoreE - _ZN40_INTERNAL_ff1b16b4_4_k_cu_2ead8c7a_139294cuda3std3__45__cpo5beginE)
_ZN40_INTERNAL_ff1b16b4_4_k_cu_2ead8c7a_139294cuda3std3__45__cpo5beginE:
	.zero		1
	.type		_ZN40_INTERNAL_ff1b16b4_4_k_cu_2ead8c7a_139294cuda3std3__442_GLOBAL__N__ff1b16b4_4_k_cu_2ead8c7a_139296ignoreE,@object
	.size		_ZN40_INTERNAL_ff1b16b4_4_k_cu_2ead8c7a_139294cuda3std3__442_GLOBAL__N__ff1b16b4_4_k_cu_2ead8c7a_139296ignoreE,(_ZN40_INTERNAL_ff1b16b4_4_k_cu_2ead8c7a_139294cute7productE - _ZN40_INTERNAL_ff1b16b4_4_k_cu_2ead8c7a_139294cuda3std3__442_GLOBAL__N__ff1b16b4_4_k_cu_2ead8c7a_139296ignoreE)
_ZN40_INTERNAL_ff1b16b4_4_k_cu_2ead8c7a_139294cuda3std3__442_GLOBAL__N__ff1b16b4_4_k_cu_2ead8c7a_139296ignoreE:
	.zero		1
	.type		_ZN40_INTERNAL_ff1b16b4_4_k_cu_2ead8c7a_139294cute7productE,@object
	.size		_ZN40_INTERNAL_ff1b16b4_4_k_cu_2ead8c7a_139294cute7productE,(_ZN40_INTERNAL_ff1b16b4_4_k_cu_2ead8c7a_139294cuda3std3__45__cpo3endE - _ZN40_INTERNAL_ff1b16b4_4_k_cu_2ead8c7a_139294cute7productE)
_ZN40_INTERNAL_ff1b16b4_4_k_cu_2ead8c7a_139294cute7productE:
	.zero		1
	.type		_ZN40_INTERNAL_ff1b16b4_4_k_cu_2ead8c7a_139294cuda3std3__45__cpo3endE,@object
	.size		_ZN40_INTERNAL_ff1b16b4_4_k_cu_2ead8c7a_139294cuda3std3__45__cpo3endE,(_ZN40_INTERNAL_ff1b16b4_4_k_cu_2ead8c7a_139294cuda3std3__419piecewise_constructE - _ZN40_INTERNAL_ff1b16b4_4_k_cu_2ead8c7a_139294cuda3std3__45__cpo3endE)
_ZN40_INTERNAL_ff1b16b4_4_k_cu_2ead8c7a_139294cuda3std3__45__cpo3endE:
	.zero		1
	.type		_ZN40_INTERNAL_ff1b16b4_4_k_cu_2ead8c7a_139294cuda3std3__419piecewise_constructE,@object
	.size		_ZN40_INTERNAL_ff1b16b4_4_k_cu_2ead8c7a_139294cuda3std3__419piecewise_constructE,(_ZN40_INTERNAL_ff1b16b4_4_k_cu_2ead8c7a_139294cuda3std3__45__cpo4cendE - _ZN40_INTERNAL_ff1b16b4_4_k_cu_2ead8c7a_139294cuda3std3__419piecewise_constructE)
_ZN40_INTERNAL_ff1b16b4_4_k_cu_2ead8c7a_139294cuda3std3__419piecewise_constructE:
	.zero		1
	.type		_ZN40_INTERNAL_ff1b16b4_4_k_cu_2ead8c7a_139294cuda3std3__45__cpo4cendE,@object
	.size		_ZN40_INTERNAL_ff1b16b4_4_k_cu_2ead8c7a_139294cuda3std3__45__cpo4cendE,(_ZN40_INTERNAL_ff1b16b4_4_k_cu_2ead8c7a_139294cuda3std6ranges3__45__cpo4swapE - _ZN40_INTERNAL_ff1b16b4_4_k_cu_2ead8c7a_139294cuda3std3__45__cpo4cendE)
_ZN40_INTERNAL_ff1b16b4_4_k_cu_2ead8c7a_139294cuda3std3__45__cpo4cendE:
	.zero		1
	.type		_ZN40_INTERNAL_ff1b16b4_4_k_cu_2ead8c7a_139294cuda3std6ranges3__45__cpo4swapE,@object
	.size		_ZN40_INTERNAL_ff1b16b4_4_k_cu_2ead8c7a_139294cuda3std6ranges3__45__cpo4swapE,(.L_8 - _ZN40_INTERNAL_ff1b16b4_4_k_cu_2ead8c7a_139294cuda3std6ranges3__45__cpo4swapE)
_ZN40_INTERNAL_ff1b16b4_4_k_cu_2ead8c7a_139294cuda3std6ranges3__45__cpo4swapE:
	.zero		1
.L_8:


//--------------------- .nv.constant0._ZN7cutlass13device_kernelINS_4gemm6kernel13GemmUniversalIN4cute5tupleIJiiiiEEENS1_10collective13CollectiveMmaINS1_34MainloopSm90TmaGmmaWarpSpecializedILi2ENS5_IJNS4_1CILi1EEESB_SB_EEENS1_35KernelTmaWarpSpecializedCooperativeEEENS5_IJNSA_ILi128EEENSA_ILi256EEESF_EEENS_6half_tENS5_IJlSB_lEEESI_SJ_NS4_8TiledMMAINS4_8MMA_AtomIJNS4_4SM904GMMA26MMA_64x256x16_F32F16F16_SSILNSN_5MajorE0ELSP_0ELNSN_7ScaleInE1ELSQ_1EEEEEENS4_6LayoutINS5_IJNSA_ILi2EEESB_SB_EEENS5_IJSB_NSA_ILi0EEESW_EEEEENS5_IJNS4_10UnderscoreESZ_SZ_EEEEENS4_13SM90_TMA_LOADENS4_14ComposedLayoutINS4_7SwizzleILi3ELi4ELi3EEENS4_18smem_ptr_flag_bitsILi16EEENST_INS5_IJNSA_ILi8EEENSA_ILi64EEEEEENS5_IJS19_SB_EEEEEEEvNS4_8identityES12_S1D_vS1E_EENS_8epilogue10collective6detail29Sm90TmaWarpSpecializedAdapterINS1H_15DefaultEpilogueISI_SJ_SJ_NS1G_6thread17LinearCombinationISI_Li1EffLNS1L_9ScaleType4KindE0ELNS_15FloatRoundStyleE2ESI_EENS1_15EpilogueDefaultEEEEEvvEEEEvNT_6ParamsE --------------------------
	.section	.nv.constant0._ZN7cutlass13device_kernelINS_4gemm6kernel13GemmUniversalIN4cute5tupleIJiiiiEEENS1_10collective13CollectiveMmaINS1_34MainloopSm90TmaGmmaWarpSpecializedILi2ENS5_IJNS4_1CILi1EEESB_SB_EEENS1_35KernelTmaWarpSpecializedCooperativeEEENS5_IJNSA_ILi128EEENSA_ILi256EEESF_EEENS_6half_tENS5_IJlSB_lEEESI_SJ_NS4_8TiledMMAINS4_8MMA_AtomIJNS4_4SM904GMMA26MMA_64x256x16_F32F16F16_SSILNSN_5MajorE0ELSP_0ELNSN_7ScaleInE1ELSQ_1EEEEEENS4_6LayoutINS5_IJNSA_ILi2EEESB_SB_EEENS5_IJSB_NSA_ILi0EEESW_EEEEENS5_IJNS4_10UnderscoreESZ_SZ_EEEEENS4_13SM90_TMA_LOADENS4_14ComposedLayoutINS4_7SwizzleILi3ELi4ELi3EEENS4_18smem_ptr_flag_bitsILi16EEENST_INS5_IJNSA_ILi8EEENSA_ILi64EEEEEENS5_IJS19_SB_EEEEEEEvNS4_8identityES12_S1D_vS1E_EENS_8epilogue10collective6detail29Sm90TmaWarpSpecializedAdapterINS1H_15DefaultEpilogueISI_SJ_SJ_NS1G_6thread17LinearCombinationISI_Li1EffLNS1L_9ScaleType4KindE0ELNS_15FloatRoundStyleE2ESI_EENS1_15EpilogueDefaultEEEEEvvEEEEvNT_6ParamsE,"a",@progbits
	.sectionflags	@""
	.align	4
.nv.constant0._ZN7cutlass13device_kernelINS_4gemm6kernel13GemmUniversalIN4cute5tupleIJiiiiEEENS1_10collective13CollectiveMmaINS1_34MainloopSm90TmaGmmaWarpSpecializedILi2ENS5_IJNS4_1CILi1EEESB_SB_EEENS1_35KernelTmaWarpSpecializedCooperativeEEENS5_IJNSA_ILi128EEENSA_ILi256EEESF_EEENS_6half_tENS5_IJlSB_lEEESI_SJ_NS4_8TiledMMAINS4_8MMA_AtomIJNS4_4SM904GMMA26MMA_64x256x16_F32F16F16_SSILNSN_5MajorE0ELSP_0ELNSN_7ScaleInE1ELSQ_1EEEEEENS4_6LayoutINS5_IJNSA_ILi2EEESB_SB_EEENS5_IJSB_NSA_ILi0EEESW_EEEEENS5_IJNS4_10UnderscoreESZ_SZ_EEEEENS4_13SM90_TMA_LOADENS4_14ComposedLayoutINS4_7SwizzleILi3ELi4ELi3EEENS4_18smem_ptr_flag_bitsILi16EEENST_INS5_IJNSA_ILi8EEENSA_ILi64EEEEEENS5_IJS19_SB_EEEEEEEvNS4_8identityES12_S1D_vS1E_EENS_8epilogue10collective6detail29Sm90TmaWarpSpecializedAdapterINS1H_15DefaultEpilogueISI_SJ_SJ_NS1G_6thread17LinearCombinationISI_Li1EffLNS1L_9ScaleType4KindE0ELNS_15FloatRoundStyleE2ESI_EENS1_15EpilogueDefaultEEEEEvvEEEEvNT_6ParamsE:
	.zero		1664


//--------------------- SYMBOLS --------------------------

	.type		.nv.reservedSmem.offset0,@object
	.size		.nv.reservedSmem.offset0,0x4
	.type		__assertfail,@function
